	.target	sm_90a

	.elftype	@"ET_EXEC"


//--------------------- .note.nv.tkinfo           --------------------------
	.section	.note.nv.tkinfo,"",@"SHT_NOTE"
	.sectionflags	@"SHF_NOTE_NV_TKINFO"
	.tkinfo
        /*0018*/ 	.word	0x00000002
        /*0030*/ 	.string	""
        /*0030*/ 	.string	"ptxas"
        /*0030*/ 	.string	"Cuda compilation tools, release 13.0, V13.0.88"
        /*0030*/ 	.string	"Build cuda_13.0.r13.0/compiler.36424714_0"
        /*0030*/ 	.string	"-arch sm_90a -m 64 "



//--------------------- .note.nv.cuinfo           --------------------------
	.section	.note.nv.cuinfo,"",@"SHT_NOTE"
	.sectionflags	@"SHF_NOTE_NV_CUINFO"
        /*0018*/ 	.short	0x0002
        /*001a*/ 	.short	0x005a
        /*001c*/ 	.short	0x0082
	.zero		2


//--------------------- .nv.info                  --------------------------
	.section	.nv.info,"",@"SHT_CUDA_INFO"
	.align	4


	//----- nvinfo : EIATTR_REGCOUNT
	.align		4
        /*0000*/ 	.byte	0x04, 0x2f
        /*0002*/ 	.short	(.L_15 - .L_14)
	.align		4
.L_14:
        /*0004*/ 	.word	index@(_ZN7cutlass13device_kernelINS_4gemm6kernel13GemmUniversalIN4cute5tupleIJiiiiEEENS1_10collective13CollectiveMmaINS1_34MainloopSm90TmaGmmaWarpSpecializedILi4ENS5_IJNS4_1CILi2EEENSA_ILi1EEESC_EEENS1_32KernelTmaWarpSpecializedPingpongEEENS5_IJNSA_ILi64EEENSA_ILi128EEESG_EEEaNS5_IJlSC_lEEEaSJ_NS4_8TiledMMAINS4_8MMA_AtomIJNS4_4SM904GMMA27MMA_64x128x32_S32S8S8_SS_TNEEEENS4_6LayoutINS5_IJSC_SC_SC_EEENS5_IJNSA_ILi0EEESS_SS_EEEEENS5_IJNS4_10UnderscoreESV_SV_EEEEENS4_13SM90_TMA_LOADENS4_14ComposedLayoutINS4_7SwizzleILi2ELi4ELi3EEENS4_18smem_ptr_flag_bitsILi8EEENSQ_INS5_IJNSA_ILi8EEESG_EEENS5_IJSG_SC_EEEEEEEvNS4_8identityENS4_23SM90_TMA_LOAD_MULTICASTES18_vS19_EENS_8epilogue10collective6detail29Sm90TmaWarpSpecializedAdapterINS1D_15DefaultEpilogueIaSJ_SJ_NS1C_6thread17LinearCombinationIaLi1EiiLNS1H_9ScaleType4KindE0ELNS_15FloatRoundStyleE2EaEENS1_15EpilogueDefaultEEEEEvvEEEEvNT_6ParamsE)
        /*0008*/ 	.word	0x000000a8


	//----- nvinfo : EIATTR_FRAME_SIZE
	.align		4
.L_15:
        /*000c*/ 	.byte	0x04, 0x11
        /*000e*/ 	.short	(.L_17 - .L_16)
	.align		4
.L_16:
        /*0010*/ 	.word	index@(_ZN7cutlass13device_kernelINS_4gemm6kernel13GemmUniversalIN4cute5tupleIJiiiiEEENS1_10collective13CollectiveMmaINS1_34MainloopSm90TmaGmmaWarpSpecializedILi4ENS5_IJNS4_1CILi2EEENSA_ILi1EEESC_EEENS1_32KernelTmaWarpSpecializedPingpongEEENS5_IJNSA_ILi64EEENSA_ILi128EEESG_EEEaNS5_IJlSC_lEEEaSJ_NS4_8TiledMMAINS4_8MMA_AtomIJNS4_4SM904GMMA27MMA_64x128x32_S32S8S8_SS_TNEEEENS4_6LayoutINS5_IJSC_SC_SC_EEENS5_IJNSA_ILi0EEESS_SS_EEEEENS5_IJNS4_10UnderscoreESV_SV_EEEEENS4_13SM90_TMA_LOADENS4_14ComposedLayoutINS4_7SwizzleILi2ELi4ELi3EEENS4_18smem_ptr_flag_bitsILi8EEENSQ_INS5_IJNSA_ILi8EEESG_EEENS5_IJSG_SC_EEEEEEEvNS4_8identityENS4_23SM90_TMA_LOAD_MULTICASTES18_vS19_EENS_8epilogue10collective6detail29Sm90TmaWarpSpecializedAdapterINS1D_15DefaultEpilogueIaSJ_SJ_NS1C_6thread17LinearCombinationIaLi1EiiLNS1H_9ScaleType4KindE0ELNS_15FloatRoundStyleE2EaEENS1_15EpilogueDefaultEEEEEvvEEEEvNT_6ParamsE)
        /*0014*/ 	.word	0x00000000


	//----- nvinfo : EIATTR_MIN_STACK_SIZE
	.align		4
.L_17:
        /*0018*/ 	.byte	0x04, 0x12
        /*001a*/ 	.short	(.L_19 - .L_18)
	.align		4
.L_18:
        /*001c*/ 	.word	index@(_ZN7cutlass13device_kernelINS_4gemm6kernel13GemmUniversalIN4cute5tupleIJiiiiEEENS1_10collective13CollectiveMmaINS1_34MainloopSm90TmaGmmaWarpSpecializedILi4ENS5_IJNS4_1CILi2EEENSA_ILi1EEESC_EEENS1_32KernelTmaWarpSpecializedPingpongEEENS5_IJNSA_ILi64EEENSA_ILi128EEESG_EEEaNS5_IJlSC_lEEEaSJ_NS4_8TiledMMAINS4_8MMA_AtomIJNS4_4SM904GMMA27MMA_64x128x32_S32S8S8_SS_TNEEEENS4_6LayoutINS5_IJSC_SC_SC_EEENS5_IJNSA_ILi0EEESS_SS_EEEEENS5_IJNS4_10UnderscoreESV_SV_EEEEENS4_13SM90_TMA_LOADENS4_14ComposedLayoutINS4_7SwizzleILi2ELi4ELi3EEENS4_18smem_ptr_flag_bitsILi8EEENSQ_INS5_IJNSA_ILi8EEESG_EEENS5_IJSG_SC_EEEEEEEvNS4_8identityENS4_23SM90_TMA_LOAD_MULTICASTES18_vS19_EENS_8epilogue10collective6detail29Sm90TmaWarpSpecializedAdapterINS1D_15DefaultEpilogueIaSJ_SJ_NS1C_6thread17LinearCombinationIaLi1EiiLNS1H_9ScaleType4KindE0ELNS_15FloatRoundStyleE2EaEENS1_15EpilogueDefaultEEEEEvvEEEEvNT_6ParamsE)
        /*0020*/ 	.word	0x00000000
.L_19:


//--------------------- .nv.compat                --------------------------
	.section	.nv.compat,"",@"SHT_CUDA_COMPAT_INFO"
	.align	4
        /*0000*/ 	.byte	0x02, 0x09, 0x01, 0x00, 0x02, 0x02, 0x04, 0x00, 0x02, 0x05, 0x05, 0x00, 0x03, 0x07, 0x01, 0x01
        /*0010*/ 	.byte	0x02, 0x03, 0x01, 0x00, 0x02, 0x06, 0x01, 0x00, 0x04, 0x0b, 0x08, 0x00, 0x00, 0x00, 0x00, 0x00
        /*0020*/ 	.byte	0x00, 0x00, 0x00, 0x00


//--------------------- .nv.info._ZN7cutlass13device_kernelINS_4gemm6kernel13GemmUniversalIN4cute5tupleIJiiiiEEENS1_10collective13CollectiveMmaINS1_34MainloopSm90TmaGmmaWarpSpecializedILi4ENS5_IJNS4_1CILi2EEENSA_ILi1EEESC_EEENS1_32KernelTmaWarpSpecializedPingpongEEENS5_IJNSA_ILi64EEENSA_ILi128EEESG_EEEaNS5_IJlSC_lEEEaSJ_NS4_8TiledMMAINS4_8MMA_AtomIJNS4_4SM904GMMA27MMA_64x128x32_S32S8S8_SS_TNEEEENS4_6LayoutINS5_IJSC_SC_SC_EEENS5_IJNSA_ILi0EEESS_SS_EEEEENS5_IJNS4_10UnderscoreESV_SV_EEEEENS4_13SM90_TMA_LOADENS4_14ComposedLayoutINS4_7SwizzleILi2ELi4ELi3EEENS4_18smem_ptr_flag_bitsILi8EEENSQ_INS5_IJNSA_ILi8EEESG_EEENS5_IJSG_SC_EEEEEEEvNS4_8identityENS4_23SM90_TMA_LOAD_MULTICASTES18_vS19_EENS_8epilogue10collective6detail29Sm90TmaWarpSpecializedAdapterINS1D_15DefaultEpilogueIaSJ_SJ_NS1C_6thread17LinearCombinationIaLi1EiiLNS1H_9ScaleType4KindE0ELNS_15FloatRoundStyleE2EaEENS1_15EpilogueDefaultEEEEEvvEEEEvNT_6ParamsE --------------------------
	.section	.nv.info._ZN7cutlass13device_kernelINS_4gemm6kernel13GemmUniversalIN4cute5tupleIJiiiiEEENS1_10collective13CollectiveMmaINS1_34MainloopSm90TmaGmmaWarpSpecializedILi4ENS5_IJNS4_1CILi2EEENSA_ILi1EEESC_EEENS1_32KernelTmaWarpSpecializedPingpongEEENS5_IJNSA_ILi64EEENSA_ILi128EEESG_EEEaNS5_IJlSC_lEEEaSJ_NS4_8TiledMMAINS4_8MMA_AtomIJNS4_4SM904GMMA27MMA_64x128x32_S32S8S8_SS_TNEEEENS4_6LayoutINS5_IJSC_SC_SC_EEENS5_IJNSA_ILi0EEESS_SS_EEEEENS5_IJNS4_10UnderscoreESV_SV_EEEEENS4_13SM90_TMA_LOADENS4_14ComposedLayoutINS4_7SwizzleILi2ELi4ELi3EEENS4_18smem_ptr_flag_bitsILi8EEENSQ_INS5_IJNSA_ILi8EEESG_EEENS5_IJSG_SC_EEEEEEEvNS4_8identityENS4_23SM90_TMA_LOAD_MULTICASTES18_vS19_EENS_8epilogue10collective6detail29Sm90TmaWarpSpecializedAdapterINS1D_15DefaultEpilogueIaSJ_SJ_NS1C_6thread17LinearCombinationIaLi1EiiLNS1H_9ScaleType4KindE0ELNS_15FloatRoundStyleE2EaEENS1_15EpilogueDefaultEEEEEvvEEEEvNT_6ParamsE,"",@"SHT_CUDA_INFO"
	.sectionflags	@""
	.align	4


	//----- nvinfo : EIATTR_CUDA_API_VERSION
	.align		4
        /*0000*/ 	.byte	0x04, 0x37
        /*0002*/ 	.short	(.L_21 - .L_20)
.L_20:
        /*0004*/ 	.word	0x00000082


	//----- nvinfo : EIATTR_KPARAM_INFO
	.align		4
.L_21:
        /*0008*/ 	.byte	0x04, 0x17
        /*000a*/ 	.short	(.L_23 - .L_22)
.L_22:
        /*000c*/ 	.word	0x00000000
        /*0010*/ 	.short	0x0000
        /*0012*/ 	.short	0x0070
        /*0014*/ 	.byte	0x00, 0xf0, 0x01, 0x10


	//----- nvinfo : EIATTR_SPARSE_MMA_MASK
	.align		4
.L_23:
        /*0018*/ 	.byte	0x03, 0x50
        /*001a*/ 	.short	0x0000


	//----- nvinfo : EIATTR_MAXREG_COUNT
	.align		4
        /*001c*/ 	.byte	0x03, 0x1b
        /*001e*/ 	.short	0x00a8


	//----- nvinfo : EIATTR_NUM_BARRIERS
	.align		4
        /*0020*/ 	.byte	0x02, 0x4c
        /*0022*/ 	.byte	0x01
	.zero		1


	//----- nvinfo : EIATTR_EXTERNS
	.align		4
        /*0024*/ 	.byte	0x04, 0x0f
        /*0026*/ 	.short	(.L_25 - .L_24)


	//   ....[0]....
	.align		4
.L_24:
        /*0028*/ 	.word	index@(__assertfail)


	//----- nvinfo : EIATTR_MERCURY_ISA_VERSION
	.align		4
.L_25:
        /*002c*/ 	.byte	0x03, 0x5f
        /*002e*/ 	.short	0x0101


	//----- nvinfo : EIATTR_INT_WARP_WIDE_INSTR_OFFSETS
	.align		4
        /*0030*/ 	.byte	0x04, 0x31
        /*0032*/ 	.short	(.L_27 - .L_26)


	//   ....[0]....
.L_26:
        /*0034*/ 	.word	0x000005d0


	//   ....[1]....
        /*0038*/ 	.word	0x00000610


	//   ....[2]....
        /*003c*/ 	.word	0x000006a0


	//   ....[3]....
        /*0040*/ 	.word	0x000006b0


	//   ....[4]....
        /*0044*/ 	.word	0x000006d0


	//   ....[5]....
        /*0048*/ 	.word	0x000006f0


	//   ....[6]....
        /*004c*/ 	.word	0x000007e0


	//   ....[7]....
        /*0050*/ 	.word	0x00000800


	//   ....[8]....
        /*0054*/ 	.word	0x00001f50


	//----- nvinfo : EIATTR_COOP_GROUP_MASK_REGIDS
	.align		4
.L_27:
        /*0058*/ 	.byte	0x04, 0x29
        /*005a*/ 	.short	(.L_29 - .L_28)


	//   ....[0]....
.L_28:
        /*005c*/ 	.word	0xffffffff


	//   ....[1]....
        /*0060*/ 	.word	0xffffffff


	//   ....[2]....
        /*0064*/ 	.word	0xffffffff


	//   ....[3]....
        /*0068*/ 	.word	0xffffffff


	//   ....[4]....
        /*006c*/ 	.word	0xffffffff


	//   ....[5]....
        /*0070*/ 	.word	0xffffffff


	//   ....[6]....
        /*0074*/ 	.word	0xffffffff


	//----- nvinfo : EIATTR_COOP_GROUP_INSTR_OFFSETS
	.align		4
.L_29:
        /*0078*/ 	.byte	0x04, 0x28
        /*007a*/ 	.short	(.L_31 - .L_30)


	//   ....[0]....
.L_30:
        /*007c*/ 	.word	0x00000060


	//   ....[1]....
        /*0080*/ 	.word	0x00000080


	//   ....[2]....
        /*0084*/ 	.word	0x00000180


	//   ....[3]....
        /*0088*/ 	.word	0x000003b0


	//   ....[4]....
        /*008c*/ 	.word	0x00000400


	//   ....[5]....
        /*0090*/ 	.word	0x000004f0


	//   ....[6]....
        /*0094*/ 	.word	0x00000980


	//----- nvinfo : EIATTR_REG_RECONFIG
	.align		4
.L_31:
        /*0098*/ 	.byte	0x01, 0x54
	.zero		2


	//----- nvinfo : EIATTR_SYSCALL_OFFSETS
	.align		4
        /*009c*/ 	.byte	0x04, 0x46
        /*009e*/ 	.short	(.L_33 - .L_32)


	//   ....[0]....
.L_32:
        /*00a0*/ 	.word	0x00001950


	//----- nvinfo : EIATTR_MBARRIER_INSTR_OFFSETS
	.align		4
.L_33:
        /*00a4*/ 	.byte	0x04, 0x39
        /*00a6*/ 	.short	(.L_35 - .L_34)


	//   ....[0]....
.L_34:
        /*00a8*/ 	.word	0x00000300
        /*00ac*/ 	.word	0x000000ff
        /*00b0*/ 	.word	0x00000000
        /*00b4*/ 	.short	0x0100
        /*00b6*/ 	.byte	0x07
	.zero		1


	//   ....[1]....
        /*00b8*/ 	.word	0x00000310
        /*00bc*/ 	.word	0x000000ff
        /*00c0*/ 	.word	0x00000020
        /*00c4*/ 	.short	0x0100
        /*00c6*/ 	.byte	0x07
	.zero		1


	//   ....[2]....
        /*00c8*/ 	.word	0x00000320
        /*00cc*/ 	.word	0x000000ff
        /*00d0*/ 	.word	0x00000008
        /*00d4*/ 	.short	0x0100
        /*00d6*/ 	.byte	0x07
	.zero		1


	//   ....[3]....
        /*00d8*/ 	.word	0x00000330
        /*00dc*/ 	.word	0x000000ff
        /*00e0*/ 	.word	0x00000028
        /*00e4*/ 	.short	0x0100
        /*00e6*/ 	.byte	0x07
	.zero		1


	//   ....[4]....
        /*00e8*/ 	.word	0x00000340
        /*00ec*/ 	.word	0x000000ff
        /*00f0*/ 	.word	0x00000010
        /*00f4*/ 	.short	0x0100
        /*00f6*/ 	.byte	0x07
	.zero		1


	//   ....[5]....
        /*00f8*/ 	.word	0x00000350
        /*00fc*/ 	.word	0x000000ff
        /*0100*/ 	.word	0x00000030
        /*0104*/ 	.short	0x0100
        /*0106*/ 	.byte	0x07
	.zero		1


	//   ....[6]....
        /*0108*/ 	.word	0x00000360
        /*010c*/ 	.word	0x000000ff
        /*0110*/ 	.word	0x00000018
        /*0114*/ 	.short	0x0100
        /*0116*/ 	.byte	0x07
	.zero		1


	//   ....[7]....
        /*0118*/ 	.word	0x00000370
        /*011c*/ 	.word	0x000000ff
        /*0120*/ 	.word	0x00000038
        /*0124*/ 	.short	0x0100
        /*0126*/ 	.byte	0x07
	.zero		1


	//   ....[8]....
        /*0128*/ 	.word	0x00000840
        /*012c*/ 	.word	0x000000ff
        /*0130*/ 	.word	0x00000070
        /*0134*/ 	.short	0x0100
        /*0136*/ 	.byte	0x0c
	.zero		1


	//   ....[9]....
        /*0138*/ 	.word	0x00000890
        /*013c*/ 	.word	0x000000ff
        /*0140*/ 	.word	0x00000078
        /*0144*/ 	.short	0x0100
        /*0146*/ 	.byte	0x0c
	.zero		1


	//   ....[10]....
        /*0148*/ 	.word	0x000008c0
        /*014c*/ 	.word	0x000000ff
        /*0150*/ 	.word	0x00000050
        /*0154*/ 	.short	0x0100
        /*0156*/ 	.byte	0x0d
	.zero		1


	//   ....[11]....
        /*0158*/ 	.word	0x00000910
        /*015c*/ 	.word	0x000000ff
        /*0160*/ 	.word	0x00000058
        /*0164*/ 	.short	0x0100
        /*0166*/ 	.byte	0x0d
	.zero		1


	//   ....[12]....
        /*0168*/ 	.word	0x00000920
        /*016c*/ 	.word	0x000000ff
        /*0170*/ 	.word	0x00000060
        /*0174*/ 	.short	0x0100
        /*0176*/ 	.byte	0x0d
	.zero		1


	//   ....[13]....
        /*0178*/ 	.word	0x00000930
        /*017c*/ 	.word	0x000000ff
        /*0180*/ 	.word	0x00000068
        /*0184*/ 	.short	0x0100
        /*0186*/ 	.byte	0x0d
	.zero		1


	//   ....[14]....
        /*0188*/ 	.word	0x00001830
        /*018c*/ 	.word	0x0000005d
        /*0190*/ 	.word	0x00000000
        /*0194*/ 	.short	0x010a
        /*0196*/ 	.byte	0x2b
	.zero		1


	//   ....[15]....
        /*0198*/ 	.word	0x000019f0
        /*019c*/ 	.word	0x00000003
        /*01a0*/ 	.word	0x00000000
        /*01a4*/ 	.short	0x010a
        /*01a6*/ 	.byte	0x3f
	.zero		1


	//   ....[16]....
        /*01a8*/ 	.word	0x00001a30
        /*01ac*/ 	.word	0x00000003
        /*01b0*/ 	.word	0x00000000
        /*01b4*/ 	.short	0x010a
        /*01b6*/ 	.byte	0x3f
	.zero		1


	//   ....[17]....
        /*01b8*/ 	.word	0x00001c30
        /*01bc*/ 	.word	0x000000ff
        /*01c0*/ 	.word	0x00000000
        /*01c4*/ 	.short	0x010a
        /*01c6*/ 	.byte	0x04
	.zero		1


	//   ....[18]....
        /*01c8*/ 	.word	0x00001c70
        /*01cc*/ 	.word	0x000000ff
        /*01d0*/ 	.word	0x00000000
        /*01d4*/ 	.short	0x010a
        /*01d6*/ 	.byte	0x04
	.zero		1


	//   ....[19]....
        /*01d8*/ 	.word	0x00001de0
        /*01dc*/ 	.word	0x00000005
        /*01e0*/ 	.word	0x00000000
        /*01e4*/ 	.short	0x0101
        /*01e6*/ 	.byte	0x3f
	.zero		1


	//   ....[20]....
        /*01e8*/ 	.word	0x00001ee0
        /*01ec*/ 	.word	0x0000005e
        /*01f0*/ 	.word	0x00000000
        /*01f4*/ 	.short	0x0101
        /*01f6*/ 	.byte	0x2c
	.zero		1


	//   ....[21]....
        /*01f8*/ 	.word	0x00001fd0
        /*01fc*/ 	.word	0x00000003
        /*0200*/ 	.word	0x00000000
        /*0204*/ 	.short	0x0101
        /*0206*/ 	.byte	0x3f
	.zero		1


	//   ....[22]....
        /*0208*/ 	.word	0x00002090
        /*020c*/ 	.word	0x0000005d
        /*0210*/ 	.word	0x00000010
        /*0214*/ 	.short	0x010a
        /*0216*/ 	.byte	0x2b
	.zero		1


	//   ....[23]....
        /*0218*/ 	.word	0x000054f0
        /*021c*/ 	.word	0x00000060
        /*0220*/ 	.word	0x00000000
        /*0224*/ 	.short	0x0101
        /*0226*/ 	.byte	0x2c
	.zero		1


	//   ....[24]....
        /*0228*/ 	.word	0x00005f30
        /*022c*/ 	.word	0x0000000c
        /*0230*/ 	.word	0x00000020
        /*0234*/ 	.short	0x010a
        /*0236*/ 	.byte	0x3f
	.zero		1


	//   ....[25]....
        /*0238*/ 	.word	0x000062f0
        /*023c*/ 	.word	0x00000003
        /*0240*/ 	.word	0x00000078
        /*0244*/ 	.short	0x0101
        /*0246*/ 	.byte	0x3f
	.zero		1


	//   ....[26]....
        /*0248*/ 	.word	0x00006a80
        /*024c*/ 	.word	0x00000007
        /*0250*/ 	.word	0x00000000
        /*0254*/ 	.short	0x010a
        /*0256*/ 	.byte	0x3f
	.zero		1


	//   ....[27]....
        /*0258*/ 	.word	0x00006b00
        /*025c*/ 	.word	0x00000009
        /*0260*/ 	.word	0x00000000
        /*0264*/ 	.short	0x010a
        /*0266*/ 	.byte	0x3f
	.zero		1


	//   ....[28]....
        /*0268*/ 	.word	0x00006b90
        /*026c*/ 	.word	0x00000006
        /*0270*/ 	.word	0x00000000
        /*0274*/ 	.short	0x010a
        /*0276*/ 	.byte	0x3f
	.zero		1


	//   ....[29]....
        /*0278*/ 	.word	0x00006c20
        /*027c*/ 	.word	0x00000003
        /*0280*/ 	.word	0x00000000
        /*0284*/ 	.short	0x010a
        /*0286*/ 	.byte	0x3f
	.zero		1


	//   ....[30]....
        /*0288*/ 	.word	0x00006c80
        /*028c*/ 	.word	0x0000005f
        /*0290*/ 	.word	0x00000000
        /*0294*/ 	.short	0x010a
        /*0296*/ 	.byte	0x3f
	.zero		1


	//   ....[31]....
        /*0298*/ 	.word	0x00006cd0
        /*029c*/ 	.word	0x00000003
        /*02a0*/ 	.word	0x00000000
        /*02a4*/ 	.short	0x010a
        /*02a6*/ 	.byte	0x3f
	.zero		1


	//   ....[32]....
        /*02a8*/ 	.word	0x00006d30
        /*02ac*/ 	.word	0x00000005
        /*02b0*/ 	.word	0x00000000
        /*02b4*/ 	.short	0x010a
        /*02b6*/ 	.byte	0x3f
	.zero		1


	//   ....[33]....
        /*02b8*/ 	.word	0x00006d80
        /*02bc*/ 	.word	0x0000005f
        /*02c0*/ 	.word	0x00000010
        /*02c4*/ 	.short	0x010a
        /*02c6*/ 	.byte	0x3f
	.zero		1


	//   ....[34]....
        /*02c8*/ 	.word	0x00006e50
        /*02cc*/ 	.word	0x0000000c
        /*02d0*/ 	.word	0x00000020
        /*02d4*/ 	.short	0x010a
        /*02d6*/ 	.byte	0x3f
	.zero		1


	//   ....[35]....
        /*02d8*/ 	.word	0x00006f20
        /*02dc*/ 	.word	0x00000007
        /*02e0*/ 	.word	0x00000000
        /*02e4*/ 	.short	0x010a
        /*02e6*/ 	.byte	0x3f
	.zero		1


	//   ....[36]....
        /*02e8*/ 	.word	0x00006f70
        /*02ec*/ 	.word	0x00000009
        /*02f0*/ 	.word	0x00000000
        /*02f4*/ 	.short	0x010a
        /*02f6*/ 	.byte	0x3f
	.zero		1


	//   ....[37]....
        /*02f8*/ 	.word	0x00006fc0
        /*02fc*/ 	.word	0x00000006
        /*0300*/ 	.word	0x00000000
        /*0304*/ 	.short	0x010a
        /*0306*/ 	.byte	0x3f
	.zero		1


	//----- nvinfo : EIATTR_NUM_MBARRIERS
	.align		4
.L_35:
        /*0308*/ 	.byte	0x03, 0x38
        /*030a*/ 	.short	0x000e


	//----- nvinfo : EIATTR_EXIT_INSTR_OFFSETS
	.align		4
        /*030c*/ 	.byte	0x04, 0x1c
        /*030e*/ 	.short	(.L_37 - .L_36)


	//   ....[0]....
.L_36:
        /*0310*/ 	.word	0x00001490


	//   ....[1]....
        /*0314*/ 	.word	0x000014f0


	//   ....[2]....
        /*0318*/ 	.word	0x00005c00


	//   ....[3]....
        /*031c*/ 	.word	0x00005c30


	//   ....[4]....
        /*0320*/ 	.word	0x00006c70


	//----- nvinfo : EIATTR_MAX_THREADS
	.align		4
.L_37:
        /*0324*/ 	.byte	0x04, 0x05
        /*0326*/ 	.short	(.L_39 - .L_38)
.L_38:
        /*0328*/ 	.word	0x00000180
        /*032c*/ 	.word	0x00000001
        /*0330*/ 	.word	0x00000001


	//----- nvinfo : EIATTR_CRS_STACK_SIZE
	.align		4
.L_39:
        /*0334*/ 	.byte	0x04, 0x1e
        /*0336*/ 	.short	(.L_41 - .L_40)
.L_40:
        /*0338*/ 	.word	0x00000000


	//----- nvinfo : EIATTR_CBANK_PARAM_SIZE
	.align		4
.L_41:
        /*033c*/ 	.byte	0x03, 0x19
        /*033e*/ 	.short	0x0470


	//----- nvinfo : EIATTR_PARAM_CBANK
	.align		4
        /*0340*/ 	.byte	0x04, 0x0a
        /*0342*/ 	.short	(.L_43 - .L_42)
	.align		4
.L_42:
        /*0344*/ 	.word	index@(.nv.constant0._ZN7cutlass13device_kernelINS_4gemm6kernel13GemmUniversalIN4cute5tupleIJiiiiEEENS1_10collective13CollectiveMmaINS1_34MainloopSm90TmaGmmaWarpSpecializedILi4ENS5_IJNS4_1CILi2EEENSA_ILi1EEESC_EEENS1_32KernelTmaWarpSpecializedPingpongEEENS5_IJNSA_ILi64EEENSA_ILi128EEESG_EEEaNS5_IJlSC_lEEEaSJ_NS4_8TiledMMAINS4_8MMA_AtomIJNS4_4SM904GMMA27MMA_64x128x32_S32S8S8_SS_TNEEEENS4_6LayoutINS5_IJSC_SC_SC_EEENS5_IJNSA_ILi0EEESS_SS_EEEEENS5_IJNS4_10UnderscoreESV_SV_EEEEENS4_13SM90_TMA_LOADENS4_14ComposedLayoutINS4_7SwizzleILi2ELi4ELi3EEENS4_18smem_ptr_flag_bitsILi8EEENSQ_INS5_IJNSA_ILi8EEESG_EEENS5_IJSG_SC_EEEEEEEvNS4_8identityENS4_23SM90_TMA_LOAD_MULTICASTES18_vS19_EENS_8epilogue10collective6detail29Sm90TmaWarpSpecializedAdapterINS1D_15DefaultEpilogueIaSJ_SJ_NS1C_6thread17LinearCombinationIaLi1EiiLNS1H_9ScaleType4KindE0ELNS_15FloatRoundStyleE2EaEENS1_15EpilogueDefaultEEEEEvvEEEEvNT_6ParamsE)
        /*0348*/ 	.short	0x0210
        /*034a*/ 	.short	0x0470


	//----- nvinfo : EIATTR_SW_WAR
	.align		4
.L_43:
        /*034c*/ 	.byte	0x04, 0x36
        /*034e*/ 	.short	(.L_45 - .L_44)
.L_44:
        /*0350*/ 	.word	0x00000008
.L_45:


//--------------------- .nv.callgraph             --------------------------
	.section	.nv.callgraph,"",@"SHT_CUDA_CALLGRAPH"
	.align	4
	.sectionentsize	8
	.align		4
        /*0000*/ 	.word	0x00000000
	.align		4
        /*0004*/ 	.word	0xffffffff
	.align		4
        /*0008*/ 	.word	index@(_ZN7cutlass13device_kernelINS_4gemm6kernel13GemmUniversalIN4cute5tupleIJiiiiEEENS1_10collective13CollectiveMmaINS1_34MainloopSm90TmaGmmaWarpSpecializedILi4ENS5_IJNS4_1CILi2EEENSA_ILi1EEESC_EEENS1_32KernelTmaWarpSpecializedPingpongEEENS5_IJNSA_ILi64EEENSA_ILi128EEESG_EEEaNS5_IJlSC_lEEEaSJ_NS4_8TiledMMAINS4_8MMA_AtomIJNS4_4SM904GMMA27MMA_64x128x32_S32S8S8_SS_TNEEEENS4_6LayoutINS5_IJSC_SC_SC_EEENS5_IJNSA_ILi0EEESS_SS_EEEEENS5_IJNS4_10UnderscoreESV_SV_EEEEENS4_13SM90_TMA_LOADENS4_14ComposedLayoutINS4_7SwizzleILi2ELi4ELi3EEENS4_18smem_ptr_flag_bitsILi8EEENSQ_INS5_IJNSA_ILi8EEESG_EEENS5_IJSG_SC_EEEEEEEvNS4_8identityENS4_23SM90_TMA_LOAD_MULTICASTES18_vS19_EENS_8epilogue10collective6detail29Sm90TmaWarpSpecializedAdapterINS1D_15DefaultEpilogueIaSJ_SJ_NS1C_6thread17LinearCombinationIaLi1EiiLNS1H_9ScaleType4KindE0ELNS_15FloatRoundStyleE2EaEENS1_15EpilogueDefaultEEEEEvvEEEEvNT_6ParamsE)
	.align		4
        /*000c*/ 	.word	index@(__assertfail)
	.align		4
        /*0010*/ 	.word	0x00000000
	.align		4
        /*0014*/ 	.word	0xfffffffe
	.align		4
        /*0018*/ 	.word	0x00000000
	.align		4
        /*001c*/ 	.word	0xfffffffd
	.align		4
        /*0020*/ 	.word	0x00000000
	.align		4
        /*0024*/ 	.word	0xfffffffc


//--------------------- .nv.constant4             --------------------------
	.section	.nv.constant4,"a",@progbits
	.align	8
	.align		8
.nv.constant4:
        /*0000*/ 	.dword	__assertfail
	.align		8
        /*0008*/ 	.dword	__unnamed_1
	.align		8
        /*0010*/ 	.dword	_ZN39_INTERNAL_ec50fe1a_4_k_cu_d68669af_56164cuda3std3__45__cpo5beginE
	.align		8
        /*0018*/ 	.dword	_ZN39_INTERNAL_ec50fe1a_4_k_cu_d68669af_56164cuda3std3__45__cpo3endE
	.align		8
        /*0020*/ 	.dword	_ZN39_INTERNAL_ec50fe1a_4_k_cu_d68669af_56164cuda3std3__45__cpo6cbeginE
	.align		8
        /*0028*/ 	.dword	_ZN39_INTERNAL_ec50fe1a_4_k_cu_d68669af_56164cuda3std3__45__cpo4cendE
	.align		8
        /*0030*/ 	.dword	_ZN39_INTERNAL_ec50fe1a_4_k_cu_d68669af_56164cuda3std3__441_GLOBAL__N__ec50fe1a_4_k_cu_d68669af_56166ignoreE
	.align		8
        /*0038*/ 	.dword	_ZN39_INTERNAL_ec50fe1a_4_k_cu_d68669af_56164cuda3std3__419piecewise_constructE
	.align		8
        /*0040*/ 	.dword	_ZN39_INTERNAL_ec50fe1a_4_k_cu_d68669af_56164cuda3std3__48in_placeE
	.align		8
        /*0048*/ 	.dword	_ZN39_INTERNAL_ec50fe1a_4_k_cu_d68669af_56164cuda3std6ranges3__45__cpo4swapE
	.align		8
        /*0050*/ 	.dword	_ZN39_INTERNAL_ec50fe1a_4_k_cu_d68669af_56164cuda3std6ranges3__45__cpo9iter_moveE
	.align		8
        /*0058*/ 	.dword	_ZN39_INTERNAL_ec50fe1a_4_k_cu_d68669af_56164cute7productE
	.align		8
        /*0060*/ 	.dword	_ZN39_INTERNAL_ec50fe1a_4_k_cu_d68669af_56164cute1_E
	.align		8
        /*0068*/ 	.dword	$str$22
	.align		8
        /*0070*/ 	.dword	$str$23


//--------------------- .text._ZN7cutlass13device_kernelINS_4gemm6kernel13GemmUniversalIN4cute5tupleIJiiiiEEENS1_10collective13CollectiveMmaINS1_34MainloopSm90TmaGmmaWarpSpecializedILi4ENS5_IJNS4_1CILi2EEENSA_ILi1EEESC_EEENS1_32KernelTmaWarpSpecializedPingpongEEENS5_IJNSA_ILi64EEENSA_ILi128EEESG_EEEaNS5_IJlSC_lEEEaSJ_NS4_8TiledMMAINS4_8MMA_AtomIJNS4_4SM904GMMA27MMA_64x128x32_S32S8S8_SS_TNEEEENS4_6LayoutINS5_IJSC_SC_SC_EEENS5_IJNSA_ILi0EEESS_SS_EEEEENS5_IJNS4_10UnderscoreESV_SV_EEEEENS4_13SM90_TMA_LOADENS4_14ComposedLayoutINS4_7SwizzleILi2ELi4ELi3EEENS4_18smem_ptr_flag_bitsILi8EEENSQ_INS5_IJNSA_ILi8EEESG_EEENS5_IJSG_SC_EEEEEEEvNS4_8identityENS4_23SM90_TMA_LOAD_MULTICASTES18_vS19_EENS_8epilogue10collective6detail29Sm90TmaWarpSpecializedAdapterINS1D_15DefaultEpilogueIaSJ_SJ_NS1C_6thread17LinearCombinationIaLi1EiiLNS1H_9ScaleType4KindE0ELNS_15FloatRoundStyleE2EaEENS1_15EpilogueDefaultEEEEEvvEEEEvNT_6ParamsE --------------------------
	.section	.text._ZN7cutlass13device_kernelINS_4gemm6kernel13GemmUniversalIN4cute5tupleIJiiiiEEENS1_10collective13CollectiveMmaINS1_34MainloopSm90TmaGmmaWarpSpecializedILi4ENS5_IJNS4_1CILi2EEENSA_ILi1EEESC_EEENS1_32KernelTmaWarpSpecializedPingpongEEENS5_IJNSA_ILi64EEENSA_ILi128EEESG_EEEaNS5_IJlSC_lEEEaSJ_NS4_8TiledMMAINS4_8MMA_AtomIJNS4_4SM904GMMA27MMA_64x128x32_S32S8S8_SS_TNEEEENS4_6LayoutINS5_IJSC_SC_SC_EEENS5_IJNSA_ILi0EEESS_SS_EEEEENS5_IJNS4_10UnderscoreESV_SV_EEEEENS4_13SM90_TMA_LOADENS4_14ComposedLayoutINS4_7SwizzleILi2ELi4ELi3EEENS4_18smem_ptr_flag_bitsILi8EEENSQ_INS5_IJNSA_ILi8EEESG_EEENS5_IJSG_SC_EEEEEEEvNS4_8identityENS4_23SM90_TMA_LOAD_MULTICASTES18_vS19_EENS_8epilogue10collective6detail29Sm90TmaWarpSpecializedAdapterINS1D_15DefaultEpilogueIaSJ_SJ_NS1C_6thread17LinearCombinationIaLi1EiiLNS1H_9ScaleType4KindE0ELNS_15FloatRoundStyleE2EaEENS1_15EpilogueDefaultEEEEEvvEEEEvNT_6ParamsE,"ax",@progbits
	.align	128
.text._ZN7cutlass13device_kernelINS_4gemm6kernel13GemmUniversalIN4cute5tupleIJiiiiEEENS1_10collective13CollectiveMmaINS1_34MainloopSm90TmaGmmaWarpSpecializedILi4ENS5_IJNS4_1CILi2EEENSA_ILi1EEESC_EEENS1_32KernelTmaWarpSpecializedPingpongEEENS5_IJNSA_ILi64EEENSA_ILi128EEESG_EEEaNS5_IJlSC_lEEEaSJ_NS4_8TiledMMAINS4_8MMA_AtomIJNS4_4SM904GMMA27MMA_64x128x32_S32S8S8_SS_TNEEEENS4_6LayoutINS5_IJSC_SC_SC_EEENS5_IJNSA_ILi0EEESS_SS_EEEEENS5_IJNS4_10UnderscoreESV_SV_EEEEENS4_13SM90_TMA_LOADENS4_14ComposedLayoutINS4_7SwizzleILi2ELi4ELi3EEENS4_18smem_ptr_flag_bitsILi8EEENSQ_INS5_IJNSA_ILi8EEESG_EEENS5_IJSG_SC_EEEEEEEvNS4_8identityENS4_23SM90_TMA_LOAD_MULTICASTES18_vS19_EENS_8epilogue10collective6detail29Sm90TmaWarpSpecializedAdapterINS1D_15DefaultEpilogueIaSJ_SJ_NS1C_6thread17LinearCombinationIaLi1EiiLNS1H_9ScaleType4KindE0ELNS_15FloatRoundStyleE2EaEENS1_15EpilogueDefaultEEEEEvvEEEEvNT_6ParamsE:
        .type           _ZN7cutlass13device_kernelINS_4gemm6kernel13GemmUniversalIN4cute5tupleIJiiiiEEENS1_10collective13CollectiveMmaINS1_34MainloopSm90TmaGmmaWarpSpecializedILi4ENS5_IJNS4_1CILi2EEENSA_ILi1EEESC_EEENS1_32KernelTmaWarpSpecializedPingpongEEENS5_IJNSA_ILi64EEENSA_ILi128EEESG_EEEaNS5_IJlSC_lEEEaSJ_NS4_8TiledMMAINS4_8MMA_AtomIJNS4_4SM904GMMA27MMA_64x128x32_S32S8S8_SS_TNEEEENS4_6LayoutINS5_IJSC_SC_SC_EEENS5_IJNSA_ILi0EEESS_SS_EEEEENS5_IJNS4_10UnderscoreESV_SV_EEEEENS4_13SM90_TMA_LOADENS4_14ComposedLayoutINS4_7SwizzleILi2ELi4ELi3EEENS4_18smem_ptr_flag_bitsILi8EEENSQ_INS5_IJNSA_ILi8EEESG_EEENS5_IJSG_SC_EEEEEEEvNS4_8identityENS4_23SM90_TMA_LOAD_MULTICASTES18_vS19_EENS_8epilogue10collective6detail29Sm90TmaWarpSpecializedAdapterINS1D_15DefaultEpilogueIaSJ_SJ_NS1C_6thread17LinearCombinationIaLi1EiiLNS1H_9ScaleType4KindE0ELNS_15FloatRoundStyleE2EaEENS1_15EpilogueDefaultEEEEEvvEEEEvNT_6ParamsE,@function
        .size           _ZN7cutlass13device_kernelINS_4gemm6kernel13GemmUniversalIN4cute5tupleIJiiiiEEENS1_10collective13CollectiveMmaINS1_34MainloopSm90TmaGmmaWarpSpecializedILi4ENS5_IJNS4_1CILi2EEENSA_ILi1EEESC_EEENS1_32KernelTmaWarpSpecializedPingpongEEENS5_IJNSA_ILi64EEENSA_ILi128EEESG_EEEaNS5_IJlSC_lEEEaSJ_NS4_8TiledMMAINS4_8MMA_AtomIJNS4_4SM904GMMA27MMA_64x128x32_S32S8S8_SS_TNEEEENS4_6LayoutINS5_IJSC_SC_SC_EEENS5_IJNSA_ILi0EEESS_SS_EEEEENS5_IJNS4_10UnderscoreESV_SV_EEEEENS4_13SM90_TMA_LOADENS4_14ComposedLayoutINS4_7SwizzleILi2ELi4ELi3EEENS4_18smem_ptr_flag_bitsILi8EEENSQ_INS5_IJNSA_ILi8EEESG_EEENS5_IJSG_SC_EEEEEEEvNS4_8identityENS4_23SM90_TMA_LOAD_MULTICASTES18_vS19_EENS_8epilogue10collective6detail29Sm90TmaWarpSpecializedAdapterINS1D_15DefaultEpilogueIaSJ_SJ_NS1C_6thread17LinearCombinationIaLi1EiiLNS1H_9ScaleType4KindE0ELNS_15FloatRoundStyleE2EaEENS1_15EpilogueDefaultEEEEEvvEEEEvNT_6ParamsE,(.L_x_204 - _ZN7cutlass13device_kernelINS_4gemm6kernel13GemmUniversalIN4cute5tupleIJiiiiEEENS1_10collective13CollectiveMmaINS1_34MainloopSm90TmaGmmaWarpSpecializedILi4ENS5_IJNS4_1CILi2EEENSA_ILi1EEESC_EEENS1_32KernelTmaWarpSpecializedPingpongEEENS5_IJNSA_ILi64EEENSA_ILi128EEESG_EEEaNS5_IJlSC_lEEEaSJ_NS4_8TiledMMAINS4_8MMA_AtomIJNS4_4SM904GMMA27MMA_64x128x32_S32S8S8_SS_TNEEEENS4_6LayoutINS5_IJSC_SC_SC_EEENS5_IJNSA_ILi0EEESS_SS_EEEEENS5_IJNS4_10UnderscoreESV_SV_EEEEENS4_13SM90_TMA_LOADENS4_14ComposedLayoutINS4_7SwizzleILi2ELi4ELi3EEENS4_18smem_ptr_flag_bitsILi8EEENSQ_INS5_IJNSA_ILi8EEESG_EEENS5_IJSG_SC_EEEEEEEvNS4_8identityENS4_23SM90_TMA_LOAD_MULTICASTES18_vS19_EENS_8epilogue10collective6detail29Sm90TmaWarpSpecializedAdapterINS1D_15DefaultEpilogueIaSJ_SJ_NS1C_6thread17LinearCombinationIaLi1EiiLNS1H_9ScaleType4KindE0ELNS_15FloatRoundStyleE2EaEENS1_15EpilogueDefaultEEEEEvvEEEEvNT_6ParamsE)
        .other          _ZN7cutlass13device_kernelINS_4gemm6kernel13GemmUniversalIN4cute5tupleIJiiiiEEENS1_10collective13CollectiveMmaINS1_34MainloopSm90TmaGmmaWarpSpecializedILi4ENS5_IJNS4_1CILi2EEENSA_ILi1EEESC_EEENS1_32KernelTmaWarpSpecializedPingpongEEENS5_IJNSA_ILi64EEENSA_ILi128EEESG_EEEaNS5_IJlSC_lEEEaSJ_NS4_8TiledMMAINS4_8MMA_AtomIJNS4_4SM904GMMA27MMA_64x128x32_S32S8S8_SS_TNEEEENS4_6LayoutINS5_IJSC_SC_SC_EEENS5_IJNSA_ILi0EEESS_SS_EEEEENS5_IJNS4_10UnderscoreESV_SV_EEEEENS4_13SM90_TMA_LOADENS4_14ComposedLayoutINS4_7SwizzleILi2ELi4ELi3EEENS4_18smem_ptr_flag_bitsILi8EEENSQ_INS5_IJNSA_ILi8EEESG_EEENS5_IJSG_SC_EEEEEEEvNS4_8identityENS4_23SM90_TMA_LOAD_MULTICASTES18_vS19_EENS_8epilogue10collective6detail29Sm90TmaWarpSpecializedAdapterINS1D_15DefaultEpilogueIaSJ_SJ_NS1C_6thread17LinearCombinationIaLi1EiiLNS1H_9ScaleType4KindE0ELNS_15FloatRoundStyleE2EaEENS1_15EpilogueDefaultEEEEEvvEEEEvNT_6ParamsE,@"STO_CUDA_ENTRY STV_DEFAULT"
_ZN7cutlass13device_kernelINS_4gemm6kernel13GemmUniversalIN4cute5tupleIJiiiiEEENS1_10collective13CollectiveMmaINS1_34MainloopSm90TmaGmmaWarpSpecializedILi4ENS5_IJNS4_1CILi2EEENSA_ILi1EEESC_EEENS1_32KernelTmaWarpSpecializedPingpongEEENS5_IJNSA_ILi64EEENSA_ILi128EEESG_EEEaNS5_IJlSC_lEEEaSJ_NS4_8TiledMMAINS4_8MMA_AtomIJNS4_4SM904GMMA27MMA_64x128x32_S32S8S8_SS_TNEEEENS4_6LayoutINS5_IJSC_SC_SC_EEENS5_IJNSA_ILi0EEESS_SS_EEEEENS5_IJNS4_10UnderscoreESV_SV_EEEEENS4_13SM90_TMA_LOADENS4_14ComposedLayoutINS4_7SwizzleILi2ELi4ELi3EEENS4_18smem_ptr_flag_bitsILi8EEENSQ_INS5_IJNSA_ILi8EEESG_EEENS5_IJSG_SC_EEEEEEEvNS4_8identityENS4_23SM90_TMA_LOAD_MULTICASTES18_vS19_EENS_8epilogue10collective6detail29Sm90TmaWarpSpecializedAdapterINS1D_15DefaultEpilogueIaSJ_SJ_NS1C_6thread17LinearCombinationIaLi1EiiLNS1H_9ScaleType4KindE0ELNS_15FloatRoundStyleE2EaEENS1_15EpilogueDefaultEEEEEvvEEEEvNT_6ParamsE:
[----:B------:R-:W0:Y:S01]  /*0000*/  LDC R1, c[0x0][0x28] ;  /* 0x00000a00ff017b82 */ /* 0x000e220000000800 */
[----:B------:R-:W1:Y:S01]  /*0010*/  S2R R3, SR_TID.X ;  /* 0x0000000000037919 */ /* 0x000e620000002100 */
[----:B------:R-:W-:Y:S01]  /*0020*/  ELECT P0, URZ, PT ;  /* 0x00000000003f782f */ /* 0x000fe20003800000 */
[----:B------:R-:W-:Y:S01]  /*0030*/  BSSY B0, `(.L_x_0) ;  /* 0x0000014000007945 */ /* 0x000fe20003800000 */
[--C-:B-1----:R-:W-:Y:S02]  /*0040*/  SHF.R.U32.HI R0, RZ, 0x5, R3.reuse ;  /* 0x00000005ff007819 */ /* 0x102fe40000011603 */
[----:B------:R-:W-:-:S03]  /*0050*/  SHF.R.U32.HI R5, RZ, 0x7, R3 ;  /* 0x00000007ff057819 */ /* 0x000fc60000011603 */
[----:B------:R-:W1:Y:S02]  /*0060*/  SHFL.IDX PT, R2, R0, RZ, 0x1f ;  /* 0x00001fff00027589 */ /* 0x000e6400000e0000 */
[----:B-1----:R-:W-:Y:S02]  /*0070*/  R2UR UR6, R2 ;  /* 0x00000000020672ca */ /* 0x002fe400000e0000 */
[----:B------:R1:W2:Y:S11]  /*0080*/  SHFL.IDX PT, R2, R5, RZ, 0x1f ;  /* 0x00001fff05027589 */ /* 0x0002b600000e0000 */
[----:B------:R-:W-:-:S02]  /*0090*/  USHF.R.S32.HI UR4, URZ, 0x1f, UR6 ;  /* 0x0000001f3f047899 */ /* 0x000fc40008011406 */
[----:B------:R-:W-:Y:S02]  /*00a0*/  ISETP.NE.OR P0, PT, RZ, UR6, !P0 ;  /* 0x00000006ff007c0c */ /* 0x000fe4000c705670 */
[----:B------:R-:W-:-:S04]  /*00b0*/  ULEA.HI UR4, UR4, UR6, URZ, 0x2 ;  /* 0x0000000604047291 */ /* 0x000fc8000f8f103f */
[----:B------:R-:W-:-:S04]  /*00c0*/  ULOP3.LUT UR4, UR4, 0xfffffffc, URZ, 0xc0, !UPT ;  /* 0xfffffffc04047892 */ /* 0x000fc8000f8ec03f */
[----:B------:R-:W-:-:S03]  /*00d0*/  UIADD3 UR6, UR6, -UR4, URZ ;  /* 0x8000000406067290 */ /* 0x000fc6000fffe03f */
[----:B012---:R-:W-:Y:S09]  /*00e0*/  @P0 BRA `(.L_x_1) ;  /* 0x0000000000200947 */ /* 0x007ff20003800000 */
[----:B------:R-:W-:Y:S02]  /*00f0*/  ULDC.64 UR4, c[0x0][0x198] ;  /* 0x0000660000047ab9 */ /* 0x000fe40000000a00 */
[----:B------:R-:W-:Y:S02]  /*0100*/  UIADD3 UR8, UP0, UR4, 0xf0, URZ ;  /* 0x000000f004087890 */ /* 0x000fe4000ff1e03f */
[----:B------:R-:W-:Y:S02]  /*0110*/  UIADD3 UR4, UP1, UR4, 0x1f0, URZ ;  /* 0x000001f004047890 */ /* 0x000fe4000ff3e03f */
[----:B------:R-:W-:Y:S02]  /*0120*/  UIADD3.X UR9, URZ, UR5, URZ, UP0, !UPT ;  /* 0x000000053f097290 */ /* 0x000fe400087fe43f */
[----:B------:R-:W-:-:S07]  /*0130*/  UIADD3.X UR5, URZ, UR5, URZ, UP1, !UPT ;  /* 0x000000053f057290 */ /* 0x000fce0008ffe43f */
[----:B------:R0:W-:Y:S02]  /*0140*/  UTMACCTL.PF [UR8] ;  /* 0x00000000080079b9 */ /* 0x0001e40008040000 */
[----:B------:R0:W-:Y:S02]  /*0150*/  UTMACCTL.PF [UR4] ;  /* 0x00000000040079b9 */ /* 0x0001e40008040000 */
[----:B0-----:R-:W-:Y:S01]  /*0160*/  NOP ;  /* 0x0000000000007918 */ /* 0x001fe20000000000 */
.L_x_1:
[----:B------:R-:W-:Y:S05]  /*0170*/  BSYNC B0 ;  /* 0x0000000000007941 */ /* 0x000fea0003800000 */
.L_x_0:
[----:B------:R-:W0:Y:S01]  /*0180*/  SHFL.IDX PT, R6, R0, RZ, 0x1f ;  /* 0x00001fff00067589 */ /* 0x000e2200000e0000 */
[----:B------:R-:W-:Y:S01]  /*0190*/  R2UR UR19, R2 ;  /* 0x00000000021372ca */ /* 0x000fe200000e0000 */
[----:B------:R-:W-:-:S04]  /*01a0*/  UISETP.NE.AND UP0, UPT, UR6, 0x3, UPT ;  /* 0x000000030600788c */ /* 0x000fc8000bf05270 */
[----:B------:R-:W-:-:S08]  /*01b0*/  UISETP.EQ.OR UP0, UPT, UR6, URZ, !UP0 ;  /* 0x0000003f0600728c */ /* 0x000fd0000c702670 */
[----:B------:R-:W-:Y:S02]  /*01c0*/  UIADD3 UR14, UR19, -0x1, URZ ;  /* 0xffffffff130e7890 */ /* 0x000fe4000fffe03f */
[----:B------:R-:W-:Y:S02]  /*01d0*/  UISETP.EQ.AND UP0, UPT, UR19, URZ, UP0 ;  /* 0x0000003f1300728c */ /* 0x000fe40008702270 */
[----:B------:R-:W-:Y:S02]  /*01e0*/  UISETP.GE.U32.AND UP1, UPT, UR14, 0x2, UPT ;  /* 0x000000020e00788c */ /* 0x000fe4000bf26070 */
[----:B------:R-:W-:Y:S01]  /*01f0*/  USEL UR36, URZ, 0x1, !UP0 ;  /* 0x000000013f247887 */ /* 0x000fe2000c000000 */
[----:B0-----:R-:W-:-:S03]  /*0200*/  ISETP.NE.AND P0, PT, R6, RZ, PT ;  /* 0x000000ff0600720c */ /* 0x001fc60003f05270 */
[----:B------:R-:W-:-:S10]  /*0210*/  USEL UR36, UR36, 0x2, UP1 ;  /* 0x0000000224247887 */ /* 0x000fd40008800000 */
[----:B------:R-:W-:Y:S05]  /*0220*/  @P0 BRA `(.L_x_2) ;  /* 0x0000000000580947 */ /* 0x000fea0003800000 */
[----:B------:R-:W0:Y:S01]  /*0230*/  S2UR UR7, SR_CgaCtaId ;  /* 0x00000000000779c3 */ /* 0x000e220000008800 */
[----:B------:R-:W-:Y:S01]  /*0240*/  UMOV UR4, 0x400 ;  /* 0x0000040000047882 */ /* 0x000fe20000000000 */
[----:B------:R-:W-:Y:S01]  /*0250*/  UMOV UR5, 0x1 ;  /* 0x0000000100057882 */ /* 0x000fe20000000000 */
[----:B------:R-:W-:Y:S01]  /*0260*/  UMOV UR8, 0x2 ;  /* 0x0000000200087882 */ /* 0x000fe20000000000 */
[----:B------:R-:W-:Y:S01]  /*0270*/  ELECT P0, URZ, PT ;  /* 0x00000000003f782f */ /* 0x000fe20003800000 */
[----:B------:R-:W-:-:S04]  /*0280*/  UIADD3 UR8, -UR8, 0x100000, URZ ;  /* 0x0010000008087890 */ /* 0x000fc8000fffe13f */
[----:B------:R-:W-:Y:S02]  /*0290*/  USHF.L.U32 UR9, UR8, 0xb, URZ ;  /* 0x0000000b08097899 */ /* 0x000fe4000800063f */
[----:B------:R-:W-:Y:S02]  /*02a0*/  USHF.L.U32 UR8, UR8, 0x1, URZ ;  /* 0x0000000108087899 */ /* 0x000fe4000800063f */
[----:B0-----:R-:W-:Y:S02]  /*02b0*/  ULEA UR7, UR7, UR4, 0x18 ;  /* 0x0000000407077291 */ /* 0x001fe4000f8ec03f */
[----:B------:R-:W-:-:S04]  /*02c0*/  UIADD3 UR4, -UR5, 0x100000, URZ ;  /* 0x0010000005047890 */ /* 0x000fc8000fffe13f */
[----:B------:R-:W-:Y:S02]  /*02d0*/  USHF.L.U32 UR5, UR4, 0xb, URZ ;  /* 0x0000000b04057899 */ /* 0x000fe4000800063f */
[----:B------:R-:W-:Y:S01]  /*02e0*/  USHF.L.U32 UR4, UR4, 0x1, URZ ;  /* 0x0000000104047899 */ /* 0x000fe2000800063f */
[----:B------:R-:W0:Y:S11]  /*02f0*/  FENCE.VIEW.ASYNC.S ;  /* 0x00000000000073c6 */ /* 0x000e360000000000 */
[----:B0-----:R0:W1:Y:S01]  /*0300*/  SYNCS.EXCH.64 URZ, [UR7], UR4 ;  /* 0x00000004073f75b2 */ /* 0x0010620008000100 */
[----:B------:R0:W2:Y:S01]  /*0310*/  SYNCS.EXCH.64 URZ, [UR7+0x20], UR8 ;  /* 0x00002008073f75b2 */ /* 0x0000a20008000100 */
[----:B------:R0:W3:Y:S01]  /*0320*/  SYNCS.EXCH.64 URZ, [UR7+0x8], UR4 ;  /* 0x00000804073f75b2 */ /* 0x0000e20008000100 */
[----:B------:R0:W4:Y:S01]  /*0330*/  SYNCS.EXCH.64 URZ, [UR7+0x28], UR8 ;  /* 0x00002808073f75b2 */ /* 0x0001220008000100 */
[----:B------:R0:W0:Y:S01]  /*0340*/  SYNCS.EXCH.64 URZ, [UR7+0x10], UR4 ;  /* 0x00001004073f75b2 */ /* 0x0000220008000100 */
[----:B------:R0:W0:Y:S01]  /*0350*/  SYNCS.EXCH.64 URZ, [UR7+0x30], UR8 ;  /* 0x00003008073f75b2 */ /* 0x0000220008000100 */
[----:B------:R0:W0:Y:S01]  /*0360*/  SYNCS.EXCH.64 URZ, [UR7+0x18], UR4 ;  /* 0x00001804073f75b2 */ /* 0x0000220008000100 */
[----:B------:R0:W0:Y:S01]  /*0370*/  SYNCS.EXCH.64 URZ, [UR7+0x38], UR8 ;  /* 0x00003808073f75b2 */ /* 0x0000220008000100 */
[----:B------:R-:W-:Y:S01]  /*0380*/  NOP ;  /* 0x0000000000007918 */ /* 0x000fe20000000000 */
.L_x_2:
[----:B------:R-:W5:Y:S01]  /*0390*/  S2UR UR15, SR_CTAID.X ;  /* 0x00000000000f79c3 */ /* 0x000f620000002500 */
[----:B------:R-:W-:Y:S01]  /*03a0*/  SHF.R.S32.HI R2, RZ, 0x1f, R3 ;  /* 0x0000001fff027819 */ /* 0x000fe20000011403 */
[----:B------:R-:W1:Y:S01]  /*03b0*/  SHFL.IDX PT, R7, R0, RZ, 0x1f ;  /* 0x00001fff00077589 */ /* 0x000e6200000e0000 */
[----:B------:R-:W-:Y:S02]  /*03c0*/  ELECT P0, URZ, PT ;  /* 0x00000000003f782f */ /* 0x000fe40003800000 */
[----:B------:R-:W-:Y:S01]  /*03d0*/  SHF.R.S32.HI R11, RZ, 0x1f, R6 ;  /* 0x0000001fff0b7819 */ /* 0x000fe20000011406 */
[----:B0-----:R-:W-:Y:S01]  /*03e0*/  ULDC UR4, c[0x0][0x150] ;  /* 0x0000540000047ab9 */ /* 0x001fe20000000800 */
[----:B------:R-:W-:Y:S01]  /*03f0*/  LEA.HI R2, R2, R3, RZ, 0x7 ;  /* 0x0000000302027211 */ /* 0x000fe200078f38ff */
[----:B------:R-:W0:Y:S01]  /*0400*/  SHFL.IDX PT, R8, R0, RZ, 0x1f ;  /* 0x00001fff00087589 */ /* 0x000e2200000e0000 */
[----:B------:R-:W2:Y:S01]  /*0410*/  S2UR UR8, SR_CTAID.Y ;  /* 0x00000000000879c3 */ /* 0x000ea20000002600 */
[----:B------:R-:W-:-:S02]  /*0420*/  ELECT P1, URZ, PT ;  /* 0x00000000003f782f */ /* 0x000fc40003820000 */
[----:B------:R-:W-:Y:S01]  /*0430*/  LOP3.LUT R2, R2, 0xffffff80, RZ, 0xc0, !PT ;  /* 0xffffff8002027812 */ /* 0x000fe200078ec0ff */
[----:B------:R-:W-:Y:S01]  /*0440*/  ULDC UR7, c[0x0][0x144] ;  /* 0x0000510000077ab9 */ /* 0x000fe20000000800 */
[----:B------:R-:W-:Y:S01]  /*0450*/  LEA.HI R11, R11, R6, RZ, 0x2 ;  /* 0x000000060b0b7211 */ /* 0x000fe200078f10ff */
[----:B------:R-:W-:Y:S01]  /*0460*/  UMOV UR18, 0x80 ;  /* 0x0000008000127882 */ /* 0x000fe20000000000 */
[----:B------:R-:W-:Y:S01]  /*0470*/  NOP ;  /* 0x0000000000007918 */ /* 0x000fe20000000000 */
[----:B------:R-:W-:Y:S01]  /*0480*/  IMAD.IADD R4, R3, 0x1, -R2 ;  /* 0x0000000103047824 */ /* 0x000fe200078e0a02 */
[----:B------:R-:W-:Y:S01]  /*0490*/  LOP3.LUT R11, R11, 0x3ffffffc, RZ, 0xc0, !PT ;  /* 0x3ffffffc0b0b7812 */ /* 0x000fe200078ec0ff */
[----:B------:R-:W-:Y:S01]  /*04a0*/  NOP ;  /* 0x0000000000007918 */ /* 0x000fe20000000000 */
[----:B------:R-:W-:Y:S01]  /*04b0*/  ULDC UR17, c[0x0][0x148] ;  /* 0x0000520000117ab9 */ /* 0x000fe20000000800 */
[----:B------:R-:W-:Y:S01]  /*04c0*/  IMAD.MOV.U32 R23, RZ, RZ, 0x1 ;  /* 0x00000001ff177424 */ /* 0x000fe200078e00ff */
[----:B------:R-:W-:Y:S01]  /*04d0*/  SHF.R.S32.HI R9, RZ, 0x1f, R4 ;  /* 0x0000001fff097819 */ /* 0x000fe20000011404 */
[----:B------:R-:W-:Y:S01]  /*04e0*/  IMAD.IADD R11, R6, 0x1, -R11 ;  /* 0x00000001060b7824 */ /* 0x000fe200078e0a0b */
[----:B------:R-:W3:Y:S01]  /*04f0*/  SHFL.IDX PT, R5, R5, RZ, 0x1f ;  /* 0x00001fff05057589 */ /* 0x000ee200000e0000 */
[----:B------:R-:W-:-:S02]  /*0500*/  ISETP.NE.AND P2, PT, RZ, UR19, PT ;  /* 0x00000013ff007c0c */ /* 0x000fc4000bf45270 */
[----:B-----5:R-:W-:Y:S02]  /*0510*/  I2FP.F32.U32 R10, UR15 ;  /* 0x0000000f000a7c45 */ /* 0x020fe40008201000 */
[----:B------:R-:W-:Y:S02]  /*0520*/  LEA.HI R2, R9, R4, RZ, 0x3 ;  /* 0x0000000409027211 */ /* 0x000fe400078f18ff */
[----:B-1----:R-:W-:Y:S01]  /*0530*/  ISETP.NE.OR P0, PT, R7, RZ, !P0 ;  /* 0x000000ff0700720c */ /* 0x002fe20004705670 */
[----:B------:R-:W-:Y:S01]  /*0540*/  FMUL R10, R10, UR4 ;  /* 0x000000040a0a7c20 */ /* 0x000fe20008400000 */
[--C-:B------:R-:W-:Y:S01]  /*0550*/  SHF.R.S32.HI R7, RZ, 0x3, R2.reuse ;  /* 0x00000003ff077819 */ /* 0x100fe20000011402 */
[----:B------:R-:W-:Y:S01]  /*0560*/  ULDC UR4, c[0x0][0x154] ;  /* 0x0000550000047ab9 */ /* 0x000fe20000000800 */
[----:B------:R-:W-:Y:S02]  /*0570*/  SHF.R.S32.HI R2, RZ, 0x1f, R2 ;  /* 0x0000001fff027819 */ /* 0x000fe40000011402 */
[----:B0-----:R-:W-:Y:S01]  /*0580*/  ISETP.NE.OR P1, PT, R8, RZ, !P1 ;  /* 0x000000ff0800720c */ /* 0x001fe20004f25670 */
[----:B------:R-:W0:Y:S01]  /*0590*/  F2I.U32.TRUNC.NTZ R10, R10 ;  /* 0x0000000a000a7305 */ /* 0x000e22000020f000 */
[----:B------:R-:W-:-:S02]  /*05a0*/  LEA.HI R2, R2, R7, RZ, 0x2 ;  /* 0x0000000702027211 */ /* 0x000fc400078f10ff */
[----:B--2---:R-:W-:Y:S02]  /*05b0*/  I2FP.F32.U32 R0, UR8 ;  /* 0x0000000800007c45 */ /* 0x004fe40008201000 */
[----:B------:R-:W-:Y:S01]  /*05c0*/  LOP3.LUT R2, R2, 0xfffffffc, RZ, 0xc0, !PT ;  /* 0xfffffffc02027812 */ /* 0x000fe200078ec0ff */
[----:B------:R-:W-:Y:S02]  /*05d0*/  VOTEU.ALL UP0, P0 ;  /* 0x00000000003f7886 */ /* 0x000fe40000000000 */
[----:B------:R-:W-:Y:S02]  /*05e0*/  FMUL R6, R0, UR4 ;  /* 0x0000000400067c20 */ /* 0x000fe40008400000 */
[----:B------:R-:W-:Y:S01]  /*05f0*/  IMAD.IADD R2, R7, 0x1, -R2 ;  /* 0x0000000107027824 */ /* 0x000fe200078e0a02 */
[----:B------:R-:W1:Y:S01]  /*0600*/  @!UP0 S2UR UR11, SR_CgaCtaId ;  /* 0x00000000000b89c3 */ /* 0x000e620000008800 */
[----:B------:R-:W-:Y:S01]  /*0610*/  VOTEU.ALL UP1, P1 ;  /* 0x00000000003f7886 */ /* 0x000fe20000820000 */
[----:B------:R-:W-:Y:S01]  /*0620*/  @!UP0 UMOV UR10, 0x400 ;  /* 0x00000400000a8882 */ /* 0x000fe20000000000 */
[----:B------:R-:W-:Y:S01]  /*0630*/  IMAD R2, R11, 0x4, R2 ;  /* 0x000000040b027824 */ /* 0x000fe200078e0202 */
[----:B0-----:R-:W-:Y:S01]  /*0640*/  R2UR UR4, R10 ;  /* 0x000000000a0472ca */ /* 0x001fe200000e0000 */
[----:B------:R-:W0:Y:S01]  /*0650*/  F2I.U32.TRUNC.NTZ R6, R6 ;  /* 0x0000000600067305 */ /* 0x000e22000020f000 */
[----:B------:R-:W-:Y:S01]  /*0660*/  @!UP1 UMOV UR13, 0x400 ;  /* 0x00000400000d9882 */ /* 0x000fe20000000000 */
[C---:B------:R-:W-:Y:S01]  /*0670*/  IMAD.SHL.U32 R7, R2.reuse, 0x4, RZ ;  /* 0x0000000402077824 */ /* 0x040fe200078e00ff */
[----:B------:R-:W-:Y:S01]  /*0680*/  LEA.HI R0, R2, R2, RZ, 0x1 ;  /* 0x0000000202007211 */ /* 0x000fe200078f08ff */
[----:B------:R-:W2:Y:S01]  /*0690*/  @!UP1 S2UR UR16, SR_CgaCtaId ;  /* 0x00000000001099c3 */ /* 0x000ea20000008800 */
[----:B------:R-:W-:Y:S01]  /*06a0*/  VOTEU.ALL UP2, P1 ;  /* 0x00000000003f7886 */ /* 0x000fe20000840000 */
[----:B------:R-:W-:Y:S01]  /*06b0*/  VOTEU.ALL UP3, P1 ;  /* 0x00000000003f7886 */ /* 0x000fe20000860000 */
[----:B------:R-:W-:Y:S01]  /*06c0*/  LOP3.LUT R11, R0, 0xfffffffe, RZ, 0xc0, !PT ;  /* 0xfffffffe000b7812 */ /* 0x000fe200078ec0ff */
[----:B------:R-:W-:Y:S01]  /*06d0*/  VOTEU.ALL UP4, P1 ;  /* 0x00000000003f7886 */ /* 0x000fe20000880000 */
[----:B------:R-:W-:Y:S01]  /*06e0*/  LOP3.LUT R22, R2, 0xc, R7, 0x78, !PT ;  /* 0x0000000c02167812 */ /* 0x000fe200078e7807 */
[----:B------:R-:W-:-:S02]  /*06f0*/  VOTEU.ALL UP5, P1 ;  /* 0x00000000003f7886 */ /* 0x000fc400008a0000 */
[----:B------:R-:W-:Y:S01]  /*0700*/  IMAD.IADD R11, R2, 0x1, -R11 ;  /* 0x00000001020b7824 */ /* 0x000fe200078e0a0b */
[----:B------:R-:W-:Y:S01]  /*0710*/  UIADD3 UR4, -UR4, URZ, URZ ;  /* 0x0000003f04047290 */ /* 0x000fe2000fffe13f */
[----:B------:R-:W5:Y:S01]  /*0720*/  LDC R2, c[0x0][0x140] ;  /* 0x00005000ff027b82 */ /* 0x000f620000000800 */
[----:B0-----:R-:W-:Y:S02]  /*0730*/  R2UR UR9, R6 ;  /* 0x00000000060972ca */ /* 0x001fe400000e0000 */
[----:B------:R-:W-:Y:S02]  /*0740*/  UIMAD UR7, UR7, UR4, UR15 ;  /* 0x00000004070772a4 */ /* 0x000fe4000f8e020f */
[----:B-1----:R-:W-:Y:S01]  /*0750*/  @!UP0 ULEA UR12, UR11, UR10, 0x18 ;  /* 0x0000000a0b0c8291 */ /* 0x002fe2000f8ec03f */
[----:B------:R-:W-:Y:S01]  /*0760*/  UMOV UR4, 0x20 ;  /* 0x0000002000047882 */ /* 0x000fe20000000000 */
[----:B------:R-:W-:-:S04]  /*0770*/  @!UP1 UIADD3 UR10, -UR18, 0x100000, URZ ;  /* 0x00100000120a9890 */ /* 0x000fc8000fffe13f */
[----:B------:R-:W-:Y:S02]  /*0780*/  @!UP1 USHF.L.U32 UR11, UR10, 0xb, URZ ;  /* 0x0000000b0a0b9899 */ /* 0x000fe4000800063f */
[----:B------:R-:W-:Y:S01]  /*0790*/  @!UP1 USHF.L.U32 UR10, UR10, 0x1, URZ ;  /* 0x000000010a0a9899 */ /* 0x000fe2000800063f */
[----:B------:R-:W-:Y:S01]  /*07a0*/  ISETP.NE.AND P3, PT, R11, UR7, PT ;  /* 0x000000070b007c0c */ /* 0x000fe2000bf65270 */
[----:B------:R-:W-:-:S04]  /*07b0*/  @!UP0 UIADD3 UR4, -UR4, 0x100000, URZ ;  /* 0x0010000004048890 */ /* 0x000fc8000fffe13f */
[----:B------:R-:W-:Y:S02]  /*07c0*/  @!UP0 USHF.L.U32 UR5, UR4, 0xb, URZ ;  /* 0x0000000b04058899 */ /* 0x000fe4000800063f */
[----:B------:R-:W-:Y:S01]  /*07d0*/  @!UP0 USHF.L.U32 UR4, UR4, 0x1, URZ ;  /* 0x0000000104048899 */ /* 0x000fe2000800063f */
[----:B------:R-:W-:Y:S01]  /*07e0*/  VOTEU.ALL UP0, P0 ;  /* 0x00000000003f7886 */ /* 0x000fe20000000000 */
[----:B--2---:R-:W-:Y:S01]  /*07f0*/  @!UP1 ULEA UR13, UR16, UR13, 0x18 ;  /* 0x0000000d100d9291 */ /* 0x004fe2000f8ec03f */
[----:B------:R-:W-:Y:S01]  /*0800*/  VOTEU.ALL UP1, P0 ;  /* 0x00000000003f7886 */ /* 0x000fe20000020000 */
[----:B------:R-:W-:Y:S01]  /*0810*/  UIADD3 UR9, -UR9, URZ, URZ ;  /* 0x0000003f09097290 */ /* 0x000fe2000fffe13f */
[----:B------:R-:W-:Y:S01]  /*0820*/  LOP3.LUT P0, RZ, R4, 0x7, RZ, 0xc0, !PT ;  /* 0x0000000704ff7812 */ /* 0x000fe2000780c0ff */
[----:B------:R-:W0:Y:S06]  /*0830*/  FENCE.VIEW.ASYNC.S ;  /* 0x00000000000073c6 */ /* 0x000e2c0000000000 */
[----:B0-----:R-:W0:Y:S01]  /*0840*/  @!UP0 SYNCS.EXCH.64 URZ, [UR12+0x70], UR4 ;  /* 0x000070040c3f85b2 */ /* 0x001e220008000100 */
[----:B------:R-:W-:-:S02]  /*0850*/  @P3 LEA.HI R0, R22, R22, RZ, 0x1 ;  /* 0x0000001616003211 */ /* 0x000fc400078f08ff */
[----:B-----5:R-:W-:Y:S02]  /*0860*/  ISETP.EQ.U32.AND P1, PT, R2, 0x1, PT ;  /* 0x000000010200780c */ /* 0x020fe40003f22070 */
[----:B------:R-:W-:Y:S02]  /*0870*/  @P3 SHF.R.S32.HI R0, RZ, 0x1, R0 ;  /* 0x00000001ff003819 */ /* 0x000fe40000011400 */
[----:B------:R-:W-:Y:S01]  /*0880*/  ISETP.LT.U32.AND P0, PT, R22, 0x2, !P0 ;  /* 0x000000021600780c */ /* 0x000fe20004701070 */
[----:B------:R1:W2:Y:S01]  /*0890*/  @!UP1 SYNCS.EXCH.64 URZ, [UR12+0x78], UR4 ;  /* 0x000078040c3f95b2 */ /* 0x0002a20008000100 */
[----:B------:R-:W-:Y:S01]  /*08a0*/  NOP ;  /* 0x0000000000007918 */ /* 0x000fe20000000000 */
[----:B-1----:R-:W-:Y:S01]  /*08b0*/  UIMAD UR4, UR17, UR9, UR8 ;  /* 0x00000009110472a4 */ /* 0x002fe2000f8e0208 */
[----:B------:R1:W0:Y:S05]  /*08c0*/  @!UP2 SYNCS.EXCH.64 URZ, [UR13+0x50], UR10 ;  /* 0x0000500a0d3fa5b2 */ /* 0x00022a0008000100 */
[----:B------:R-:W-:-:S02]  /*08d0*/  @P3 ISETP.NE.AND P4, PT, R0, UR4, PT ;  /* 0x0000000400003c0c */ /* 0x000fc4000bf85270 */
[----:B------:R-:W-:Y:S02]  /*08e0*/  SEL R0, RZ, 0x1, !P0 ;  /* 0x00000001ff007807 */ /* 0x000fe40004000000 */
[----:B------:R-:W-:-:S04]  /*08f0*/  @P3 SEL R23, RZ, 0x1, P4 ;  /* 0x00000001ff173807 */ /* 0x000fc80002000000 */
[----:B------:R-:W-:Y:S01]  /*0900*/  LOP3.LUT R23, R23, R0, RZ, 0xc0, !PT ;  /* 0x0000000017177212 */ /* 0x000fe200078ec0ff */
[----:B------:R1:W0:Y:S01]  /*0910*/  @!UP3 SYNCS.EXCH.64 URZ, [UR13+0x58], UR10 ;  /* 0x0000580a0d3fb5b2 */ /* 0x0002220008000100 */
[----:B------:R1:W0:Y:S01]  /*0920*/  @!UP4 SYNCS.EXCH.64 URZ, [UR13+0x60], UR10 ;  /* 0x0000600a0d3fc5b2 */ /* 0x0002220008000100 */
[----:B------:R1:W0:Y:S01]  /*0930*/  @!UP5 SYNCS.EXCH.64 URZ, [UR13+0x68], UR10 ;  /* 0x0000680a0d3fd5b2 */ /* 0x0002220008000100 */
[----:B------:R-:W-:Y:S01]  /*0940*/  NOP ;  /* 0x0000000000007918 */ /* 0x000fe20000000000 */
[----:B-1-3--:R-:W-:Y:S05]  /*0950*/  @!P1 BRA `(.L_x_3) ;  /* 0x0000000000089947 */ /* 0x00afea0003800000 */
[----:B0-2-4-:R-:W-:Y:S01]  /*0960*/  UCGABAR_ARV ;  /* 0x00000000000079c7 */ /* 0x015fe20008000000 */
[----:B------:R-:W-:Y:S05]  /*0970*/  BRA `(.L_x_4) ;  /* 0x0000000000047947 */ /* 0x000fea0003800000 */
.L_x_3:
[----:B0-2-4-:R-:W-:Y:S01]  /*0980*/  NOP ;  /* 0x0000000000007918 */ /* 0x015fe20000000000 */
.L_x_4:
[----:B------:R-:W-:Y:S01]  /*0990*/  ULDC.64 UR4, c[0x0][0x598] ;  /* 0x0001660000047ab9 */ /* 0x000fe20000000a00 */
[----:B------:R-:W-:Y:S01]  /*09a0*/  ULDC.64 UR52, c[0x0][0x208] ;  /* 0x0000820000347ab9 */ /* 0x000fe20000000a00 */
[----:B------:R-:W-:-:S04]  /*09b0*/  ISETP.NE.U32.AND P0, PT, RZ, UR4, PT ;  /* 0x00000004ff007c0c */ /* 0x000fc8000bf05070 */
[----:B------:R-:W-:-:S13]  /*09c0*/  ISETP.NE.AND.EX P0, PT, RZ, UR5, PT, P0 ;  /* 0x00000005ff007c0c */ /* 0x000fda000bf05300 */
[----:B------:R-:W-:Y:S05]  /*09d0*/  @!P0 BRA `(.L_x_5) ;  /* 0x00000000001c8947 */ /* 0x000fea0003800000 */
[----:B------:R-:W0:Y:S02]  /*09e0*/  LDC.64 R6, c[0x0][0x598] ;  /* 0x00016600ff067b82 */ /* 0x000e240000000a00 */
[----:B0-----:R-:W2:Y:S02]  /*09f0*/  LDG.E.64 R6, desc[UR52][R6.64] ;  /* 0x0000003406067981 */ /* 0x001ea4000c1e1b00 */
[----:B--2---:R-:W-:-:S04]  /*0a00*/  ISETP.NE.U32.AND P0, PT, R6, RZ, PT ;  /* 0x000000ff0600720c */ /* 0x004fc80003f05070 */
[----:B------:R-:W-:-:S13]  /*0a10*/  ISETP.NE.AND.EX P0, PT, R7, RZ, PT, P0 ;  /* 0x000000ff0700720c */ /* 0x000fda0003f05300 */
[----:B------:R-:W-:Y:S05]  /*0a20*/  @!P0 BRA `(.L_x_5) ;  /* 0x0000000000088947 */ /* 0x000fea0003800000 */
[----:B------:R0:W5:Y:S01]  /*0a30*/  LD.E R88, desc[UR52][R6.64] ;  /* 0x0000003406587980 */ /* 0x000162000c101900 */
[----:B------:R-:W-:Y:S05]  /*0a40*/  BRA `(.L_x_6) ;  /* 0x0000000000247947 */ /* 0x000fea0003800000 */
.L_x_5:
[----:B------:R-:W-:Y:S02]  /*0a50*/  ULDC.64 UR4, c[0x0][0x588] ;  /* 0x0001620000047ab9 */ /* 0x000fe40000000a00 */
[----:B------:R-:W-:-:S04]  /*0a60*/  ISETP.NE.U32.AND P0, PT, RZ, UR4, PT ;  /* 0x00000004ff007c0c */ /* 0x000fc8000bf05070 */
[----:B------:R-:W-:-:S13]  /*0a70*/  ISETP.NE.AND.EX P0, PT, RZ, UR5, PT, P0 ;  /* 0x00000005ff007c0c */ /* 0x000fda000bf05300 */
[----:B------:R-:W-:Y:S05]  /*0a80*/  @!P0 BRA `(.L_x_7) ;  /* 0x00000000000c8947 */ /* 0x000fea0003800000 */
[----:B------:R-:W0:Y:S02]  /*0a90*/  LDC.64 R88, c[0x0][0x588] ;  /* 0x00016200ff587b82 */ /* 0x000e240000000a00 */
[----:B0-----:R1:W5:Y:S01]  /*0aa0*/  LDG.E R88, desc[UR52][R88.64] ;  /* 0x0000003458587981 */ /* 0x001362000c1e1900 */
[----:B------:R-:W-:Y:S05]  /*0ab0*/  BRA `(.L_x_6) ;  /* 0x0000000000087947 */ /* 0x000fea0003800000 */
.L_x_7:
[----:B------:R-:W-:Y:S02]  /*0ac0*/  ULDC UR4, c[0x0][0x580] ;  /* 0x0001600000047ab9 */ /* 0x000fe40000000800 */
[----:B------:R-:W-:-:S07]  /*0ad0*/  IMAD.U32 R88, RZ, RZ, UR4 ;  /* 0x00000004ff587e24 */ /* 0x000fce000f8e00ff */
.L_x_6:
[----:B------:R-:W-:Y:S02]  /*0ae0*/  ULDC.64 UR4, c[0x0][0x5a0] ;  /* 0x0001680000047ab9 */ /* 0x000fe40000000a00 */
[----:B------:R-:W-:-:S04]  /*0af0*/  ISETP.NE.U32.AND P0, PT, RZ, UR4, PT ;  /* 0x00000004ff007c0c */ /* 0x000fc8000bf05070 */
[----:B------:R-:W-:-:S13]  /*0b00*/  ISETP.NE.AND.EX P0, PT, RZ, UR5, PT, P0 ;  /* 0x00000005ff007c0c */ /* 0x000fda000bf05300 */
[----:B------:R-:W-:Y:S05]  /*0b10*/  @!P0 BRA `(.L_x_8) ;  /* 0x00000000001c8947 */ /* 0x000fea0003800000 */
[----:B0-----:R-:W0:Y:S02]  /*0b20*/  LDC.64 R6, c[0x0][0x5a0] ;  /* 0x00016800ff067b82 */ /* 0x001e240000000a00 */
[----:B0-----:R-:W2:Y:S02]  /*0b30*/  LDG.E.64 R6, desc[UR52][R6.64] ;  /* 0x0000003406067981 */ /* 0x001ea4000c1e1b00 */
[----:B--2---:R-:W-:-:S04]  /*0b40*/  ISETP.NE.U32.AND P0, PT, R6, RZ, PT ;  /* 0x000000ff0600720c */ /* 0x004fc80003f05070 */
[----:B------:R-:W-:-:S13]  /*0b50*/  ISETP.NE.AND.EX P0, PT, R7, RZ, PT, P0 ;  /* 0x000000ff0700720c */ /* 0x000fda0003f05300 */
[----:B------:R-:W-:Y:S05]  /*0b60*/  @!P0 BRA `(.L_x_8) ;  /* 0x0000000000088947 */ /* 0x000fea0003800000 */
[----:B-1----:R0:W5:Y:S01]  /*0b70*/  LD.E R89, desc[UR52][R6.64] ;  /* 0x0000003406597980 */ /* 0x002162000c101900 */
[----:B------:R-:W-:Y:S05]  /*0b80*/  BRA `(.L_x_9) ;  /* 0x0000000000247947 */ /* 0x000fea0003800000 */
.L_x_8:
[----:B------:R-:W-:Y:S02]  /*0b90*/  ULDC.64 UR4, c[0x0][0x590] ;  /* 0x0001640000047ab9 */ /* 0x000fe40000000a00 */
[----:B------:R-:W-:-:S04]  /*0ba0*/  ISETP.NE.U32.AND P0, PT, RZ, UR4, PT ;  /* 0x00000004ff007c0c */ /* 0x000fc8000bf05070 */
[----:B------:R-:W-:-:S13]  /*0bb0*/  ISETP.NE.AND.EX P0, PT, RZ, UR5, PT, P0 ;  /* 0x00000005ff007c0c */ /* 0x000fda000bf05300 */
[----:B------:R-:W-:Y:S05]  /*0bc0*/  @!P0 BRA `(.L_x_10) ;  /* 0x00000000000c8947 */ /* 0x000fea0003800000 */
[----:B0-----:R-:W1:Y:S02]  /*0bd0*/  LDC.64 R6, c[0x0][0x590] ;  /* 0x00016400ff067b82 */ /* 0x001e640000000a00 */
[----:B-1----:R1:W5:Y:S01]  /*0be0*/  LDG.E R89, desc[UR52][R6.64] ;  /* 0x0000003406597981 */ /* 0x002362000c1e1900 */
[----:B------:R-:W-:Y:S05]  /*0bf0*/  BRA `(.L_x_9) ;  /* 0x0000000000087947 */ /* 0x000fea0003800000 */
.L_x_10:
[----:B------:R-:W-:Y:S02]  /*0c00*/  ULDC UR4, c[0x0][0x584] ;  /* 0x0001610000047ab9 */ /* 0x000fe40000000800 */
[----:B-1----:R-:W-:-:S07]  /*0c10*/  IMAD.U32 R89, RZ, RZ, UR4 ;  /* 0x00000004ff597e24 */ /* 0x002fce000f8e00ff */
.L_x_9:
[----:B------:R-:W-:Y:S01]  /*0c20*/  ULDC UR4, c[0x0][0x65c] ;  /* 0x0001970000047ab9 */ /* 0x000fe20000000800 */
[----:B01----:R-:W0:Y:S01]  /*0c30*/  LDC.64 R6, c[0x0][0x650] ;  /* 0x00019400ff067b82 */ /* 0x003e220000000a00 */
[----:B------:R-:W-:Y:S01]  /*0c40*/  UISETP.NE.AND UP2, UPT, UR4, 0x1, UPT ;  /* 0x000000010400788c */ /* 0x000fe2000bf45270 */
[----:B------:R-:W-:Y:S01]  /*0c50*/  IMAD.MOV.U32 R19, RZ, RZ, -0x1 ;  /* 0xffffffffff137424 */ /* 0x000fe200078e00ff */
[----:B------:R-:W-:Y:S01]  /*0c60*/  UISETP.NE.AND UP0, UPT, UR19, 0x2, UPT ;  /* 0x000000021300788c */ /* 0x000fe2000bf05270 */
[----:B------:R-:W-:Y:S01]  /*0c70*/  IMAD.MOV.U32 R18, RZ, RZ, -0x1 ;  /* 0xffffffffff127424 */ /* 0x000fe200078e00ff */
[----:B------:R-:W-:Y:S01]  /*0c80*/  UP2UR UR38, UPR, URZ, 0x4 ;  /* 0x000000043f267883 */ /* 0x000fe20008000000 */
[----:B------:R-:W-:-:S06]  /*0c90*/  IMAD.MOV.U32 R2, RZ, RZ, -0x1 ;  /* 0xffffffffff027424 */ /* 0x000fcc00078e00ff */
[----:B------:R-:W-:Y:S01]  /*0ca0*/  @UP2 ULDC UR12, c[0x0][0x10] ;  /* 0x00000400000c2ab9 */ /* 0x000fe20000000800 */
[----:B------:R-:W-:Y:S01]  /*0cb0*/  @UP2 UMOV UR4, UR8 ;  /* 0x0000000800042c82 */ /* 0x000fe20008000000 */
[----:B------:R-:W-:Y:S01]  /*0cc0*/  @UP2 UMOV UR5, URZ ;  /* 0x0000003f00052c82 */ /* 0x000fe20008000000 */
[----:B------:R-:W-:Y:S01]  /*0cd0*/  @!UP2 ULDC UR16, c[0x0][0xc] ;  /* 0x000003000010aab9 */ /* 0x000fe20000000800 */
[----:B------:R-:W-:Y:S01]  /*0ce0*/  @UP2 UIMAD.WIDE.U32 UR12, UR15, UR12, UR4 ;  /* 0x0000000c0f0c22a5 */ /* 0x000fe2000f8e0004 */
[----:B------:R-:W-:Y:S02]  /*0cf0*/  ULDC UR10, c[0x0][0xc] ;  /* 0x00000300000a7ab9 */ /* 0x000fe40000000800 */
[----:B------:R-:W-:Y:S01]  /*0d00*/  @UP2 UMOV UR4, URZ ;  /* 0x0000003f00042c82 */ /* 0x000fe20008000000 */
[----:B------:R-:W-:Y:S01]  /*0d10*/  UMOV UR5, URZ ;  /* 0x0000003f00057c82 */ /* 0x000fe20008000000 */
[----:B------:R-:W-:Y:S01]  /*0d20*/  @UP2 UIADD3 UR18, UR13, UR4, URZ ;  /* 0x000000040d122290 */ /* 0x000fe2000fffe03f */
[----:B------:R-:W-:-:S02]  /*0d30*/  ULDC UR11, c[0x0][0x10] ;  /* 0x00000400000b7ab9 */ /* 0x000fc40000000800 */
[----:B------:R-:W-:Y:S01]  /*0d40*/  UMOV UR4, UR15 ;  /* 0x0000000f00047c82 */ /* 0x000fe20008000000 */
[----:B------:R-:W-:Y:S02]  /*0d50*/  UIMAD.WIDE.U32 UR10, UR10, UR11, URZ ;  /* 0x0000000b0a0a72a5 */ /* 0x000fe4000f8e003f */
[----:B------:R-:W-:Y:S01]  /*0d60*/  @!UP2 UIMAD.WIDE.U32 UR4, UR8, UR16, UR4 ;  /* 0x000000100804a2a5 */ /* 0x000fe2000f8e0004 */
[----:B------:R-:W-:Y:S02]  /*0d70*/  ULDC UR13, c[0x0][0x14] ;  /* 0x00000500000d7ab9 */ /* 0x000fe40000000800 */
[----:B------:R-:W-:Y:S02]  /*0d80*/  UIMAD.WIDE.U32 UR50, UR10, UR13, URZ ;  /* 0x0000000d0a3272a5 */ /* 0x000fe4000f8e003f */
[----:B------:R-:W-:Y:S02]  /*0d90*/  UIMAD UR37, UR11, UR13, URZ ;  /* 0x0000000d0b2572a4 */ /* 0x000fe4000f8e023f */
[----:B------:R-:W-:Y:S01]  /*0da0*/  @!UP2 UMOV UR12, UR4 ;  /* 0x00000004000cac82 */ /* 0x000fe20008000000 */
[----:B------:R-:W-:Y:S01]  /*0db0*/  @!UP2 UMOV UR18, UR5 ;  /* 0x000000050012ac82 */ /* 0x000fe20008000000 */
[----:B------:R-:W-:-:S02]  /*0dc0*/  UIADD3 UR37, UR51, UR37, URZ ;  /* 0x0000002533257290 */ /* 0x000fc4000fffe03f */
[----:B------:R-:W-:-:S04]  /*0dd0*/  UIADD3 UR4, UP1, UR12, UR50, URZ ;  /* 0x000000320c047290 */ /* 0x000fc8000ff3e03f */
[----:B------:R-:W-:Y:S02]  /*0de0*/  UIADD3.X UR5, UR18, UR37, URZ, UP1, !UPT ;  /* 0x0000002512057290 */ /* 0x000fe40008ffe43f */
[----:B------:R-:W-:Y:S02]  /*0df0*/  USEL UR4, UR4, UR12, !UP0 ;  /* 0x0000000c04047287 */ /* 0x000fe4000c000000 */
[----:B------:R-:W-:-:S04]  /*0e00*/  USEL UR5, UR5, UR18, !UP0 ;  /* 0x0000001205057287 */ /* 0x000fc8000c000000 */
[----:B0-----:R-:W-:Y:S01]  /*0e10*/  ISETP.LE.U32.AND P0, PT, R6, UR4, PT ;  /* 0x0000000406007c0c */ /* 0x001fe2000bf03070 */
[----:B------:R-:W-:Y:S02]  /*0e20*/  IMAD.U32 R16, RZ, RZ, UR4 ;  /* 0x00000004ff107e24 */ /* 0x000fe4000f8e00ff */
[----:B------:R-:W-:Y:S02]  /*0e30*/  IMAD.U32 R0, RZ, RZ, UR5 ;  /* 0x00000005ff007e24 */ /* 0x000fe4000f8e00ff */
[----:B------:R-:W-:-:S03]  /*0e40*/  IMAD.U32 R17, RZ, RZ, UR5 ;  /* 0x00000005ff117e24 */ /* 0x000fc6000f8e00ff */
[----:B------:R-:W-:Y:S02]  /*0e50*/  ISETP.GE.U32.AND.EX P0, PT, R0, R7, PT, P0 ;  /* 0x000000070000720c */ /* 0x000fe40003f06100 */
[----:B------:R-:W-:-:S11]  /*0e60*/  PRMT R0, RZ, 0x7610, R0 ;  /* 0x00007610ff007816 */ /* 0x000fd60000000000 */
[----:B------:R-:W-:Y:S05]  /*0e70*/  @P0 BRA `(.L_x_11) ;  /* 0x0000000400500947 */ /* 0x000fea0003800000 */
[----:B------:R-:W-:Y:S01]  /*0e80*/  ULDC.64 UR18, c[0x0][0x628] ;  /* 0x00018a0000127ab9 */ /* 0x000fe20000000a00 */
[C---:B------:R-:W-:Y:S01]  /*0e90*/  R2UR UR20, R16.reuse ;  /* 0x00000000101472ca */ /* 0x040fe200000e0000 */
[----:B------:R-:W-:Y:S01]  /*0ea0*/  ULDC UR16, c[0x0][0x630] ;  /* 0x00018c0000107ab9 */ /* 0x000fe20000000800 */
[----:B------:R-:W-:Y:S02]  /*0eb0*/  ISETP.NE.U32.AND P0, PT, RZ, UR18, PT ;  /* 0x00000012ff007c0c */ /* 0x000fe4000bf05070 */
[----:B------:R-:W-:Y:S02]  /*0ec0*/  R2UR UR4, R16 ;  /* 0x00000000100472ca */ /* 0x000fe400000e0000 */
[----:B------:R-:W-:Y:S02]  /*0ed0*/  ISETP.NE.AND.EX P0, PT, RZ, UR19, PT, P0 ;  /* 0x00000013ff007c0c */ /* 0x000fe4000bf05300 */
[----:B------:R-:W-:-:S11]  /*0ee0*/  R2UR UR5, R17 ;  /* 0x00000000110572ca */ /* 0x000fd600000e0000 */
[----:B------:R-:W-:Y:S05]  /*0ef0*/  @!P0 BRA `(.L_x_12) ;  /* 0x0000000000308947 */ /* 0x000fea0003800000 */
[----:B------:R-:W-:Y:S01]  /*0f00*/  R2UR UR4, R16 ;  /* 0x00000000100472ca */ /* 0x000fe200000e0000 */
[----:B------:R-:W-:Y:S01]  /*0f10*/  ULDC UR12, c[0x0][0x634] ;  /* 0x00018d00000c7ab9 */ /* 0x000fe20000000800 */
[----:B------:R-:W-:-:S11]  /*0f20*/  R2UR UR15, R17 ;  /* 0x00000000110f72ca */ /* 0x000fd600000e0000 */
[----:B------:R-:W-:-:S04]  /*0f30*/  UIADD3 UR12, UP1, UR4, UR12, URZ ;  /* 0x0000000c040c7290 */ /* 0x000fc8000ff3e03f */
[----:B------:R-:W-:-:S04]  /*0f40*/  UIADD3.X UR15, URZ, UR15, URZ, UP1, !UPT ;  /* 0x0000000f3f0f7290 */ /* 0x000fc80008ffe43f */
[----:B------:R-:W-:-:S04]  /*0f50*/  UIMAD.WIDE.U32 UR4, UR15, UR18, URZ ;  /* 0x000000120f0472a5 */ /* 0x000fc8000f8e003f */
[----:B------:R-:W-:Y:S02]  /*0f60*/  UIMAD.WIDE.U32 UR10, UP1, UR12, UR19, UR4 ;  /* 0x000000130c0a72a5 */ /* 0x000fe4000f820004 */
[----:B------:R-:W-:Y:S02]  /*0f70*/  UIMAD.WIDE.U32 UR4, UR12, UR18, URZ ;  /* 0x000000120c0472a5 */ /* 0x000fe4000f8e003f */
[----:B------:R-:W-:Y:S02]  /*0f80*/  UIADD3.X UR13, URZ, URZ, URZ, UP1, !UPT ;  /* 0x0000003f3f0d7290 */ /* 0x000fe40008ffe43f */
[----:B------:R-:W-:Y:S01]  /*0f90*/  UIADD3 URZ, UP1, UR5, UR10, URZ ;  /* 0x0000000a053f7290 */ /* 0x000fe2000ff3e03f */
[----:B------:R-:W-:-:S03]  /*0fa0*/  UMOV UR12, UR11 ;  /* 0x0000000b000c7c82 */ /* 0x000fc60008000000 */
[----:B------:R-:W-:-:S12]  /*0fb0*/  UIMAD.WIDE.U32.X UR4, UR15, UR19, UR12, UP1 ;  /* 0x000000130f0472a5 */ /* 0x000fd800088e040c */
.L_x_12:
[----:B------:R-:W-:Y:S01]  /*0fc0*/  USHF.R.U64 UR4, UR4, UR16, UR5 ;  /* 0x0000001004047299 */ /* 0x000fe20008001205 */
[----:B------:R-:W-:Y:S01]  /*0fd0*/  R2UR UR11, R17 ;  /* 0x00000000110b72ca */ /* 0x000fe200000e0000 */
[----:B------:R-:W-:Y:S02]  /*0fe0*/  USHF.R.U32.HI UR5, URZ, UR16, UR5 ;  /* 0x000000103f057299 */ /* 0x000fe40008011605 */
[----:B------:R-:W-:Y:S01]  /*0ff0*/  UIADD3 UR12, UP1, URZ, -UR4, URZ ;  /* 0x800000043f0c7290 */ /* 0x000fe2000ff3e03f */
[----:B------:R-:W-:Y:S01]  /*1000*/  ULDC.64 UR18, c[0x0][0x620] ;  /* 0x0001880000127ab9 */ /* 0x000fe20000000a00 */
[----:B------:R-:W-:Y:S02]  /*1010*/  UISETP.NE.AND UP2, UPT, UR38, URZ, UPT ;  /* 0x0000003f2600728c */ /* 0x000fe4000bf45270 */
[----:B------:R-:W-:Y:S01]  /*1020*/  UIADD3.X UR5, URZ, ~UR5, URZ, UP1, !UPT ;  /* 0x800000053f057290 */ /* 0x000fe20008ffe43f */
[----:B------:R-:W-:Y:S01]  /*1030*/  UMOV UR10, UR20 ;  /* 0x00000014000a7c82 */ /* 0x000fe20008000000 */
[----:B------:R-:W-:-:S02]  /*1040*/  ULDC UR13, c[0x0][0x618] ;  /* 0x00018600000d7ab9 */ /* 0x000fc40000000800 */
[----:B------:R-:W-:Y:S02]  /*1050*/  UIMAD UR5, UR5, UR18, URZ ;  /* 0x00000012050572a4 */ /* 0x000fe4000f8e023f */
[----:B------:R-:W-:Y:S02]  /*1060*/  UIMAD.WIDE.U32 UR10, UR12, UR18, UR10 ;  /* 0x000000120c0a72a5 */ /* 0x000fe4000f8e000a */
[----:B------:R-:W-:Y:S02]  /*1070*/  UIMAD UR12, UR12, UR19, UR5 ;  /* 0x000000130c0c72a4 */ /* 0x000fe4000f8e0205 */
[----:B------:R-:W-:Y:S02]  /*1080*/  @UP2 UIMAD UR7, UR17, UR9, UR8 ;  /* 0x00000009110722a4 */ /* 0x000fe4000f8e0208 */
[----:B------:R-:W-:Y:S01]  /*1090*/  UIADD3 UR11, UR11, UR12, URZ ;  /* 0x0000000c0b0b7290 */ /* 0x000fe2000fffe03f */
[----:B------:R-:W-:Y:S01]  /*10a0*/  ULDC.64 UR8, c[0x0][0x640] ;  /* 0x0001900000087ab9 */ /* 0x000fe20000000a00 */
[----:B------:R-:W-:-:S02]  /*10b0*/  ULDC UR15, c[0x0][0x608] ;  /* 0x00018200000f7ab9 */ /* 0x000fc40000000800 */
[----:B------:R-:W-:Y:S01]  /*10c0*/  USHF.R.U64 UR20, UR10, UR13, UR11 ;  /* 0x0000000d0a147299 */ /* 0x000fe2000800120b */
[----:B------:R-:W-:Y:S01]  /*10d0*/  ISETP.NE.U32.AND P0, PT, RZ, UR8, PT ;  /* 0x00000008ff007c0c */ /* 0x000fe2000bf05070 */
[----:B------:R-:W-:Y:S01]  /*10e0*/  USHF.R.U32.HI UR11, URZ, UR13, UR11 ;  /* 0x0000000d3f0b7299 */ /* 0x000fe2000801160b */
[----:B------:R-:W-:Y:S02]  /*10f0*/  ULDC UR21, c[0x0][0x658] ;  /* 0x0001960000157ab9 */ /* 0x000fe40000000800 */
[----:B------:R-:W-:Y:S01]  /*1100*/  ISETP.NE.AND.EX P0, PT, RZ, UR9, PT, P0 ;  /* 0x00000009ff007c0c */ /* 0x000fe2000bf05300 */
[----:B------:R-:W-:Y:S02]  /*1110*/  USHF.R.U64 UR25, UR20, UR15, UR11 ;  /* 0x0000000f14197299 */ /* 0x000fe4000800120b */
[----:B------:R-:W-:Y:S01]  /*1120*/  USHF.R.U32.HI UR11, URZ, UR15, UR11 ;  /* 0x0000000f3f0b7299 */ /* 0x000fe2000801160b */
[----:B------:R-:W-:Y:S01]  /*1130*/  UMOV UR10, 0xffffffff ;  /* 0xffffffff000a7882 */ /* 0x000fe20000000000 */
[----:B------:R-:W-:Y:S01]  /*1140*/  ULDC UR5, c[0x0][0x600] ;  /* 0x0001800000057ab9 */ /* 0x000fe20000000800 */
[----:B------:R-:W-:-:S02]  /*1150*/  USHF.L.U32 UR10, UR10, UR21, URZ ;  /* 0x000000150a0a7299 */ /* 0x000fc4000800063f */
[----:B------:R-:W-:Y:S02]  /*1160*/  USHF.R.U64 UR26, UR25, UR21, UR11 ;  /* 0x00000015191a7299 */ /* 0x000fe4000800120b */
[----:B------:R-:W-:Y:S02]  /*1170*/  ULOP3.LUT UR15, URZ, UR10, URZ, 0x33, !UPT ;  /* 0x0000000a3f0f7292 */ /* 0x000fe4000f8e333f */
[----:B------:R-:W-:Y:S02]  /*1180*/  UIADD3 UR19, UR5, -0x1, URZ ;  /* 0xffffffff05137890 */ /* 0x000fe4000fffe03f */
[----:B------:R-:W-:Y:S01]  /*1190*/  USHF.R.U32.HI UR11, URZ, UR21, UR11 ;  /* 0x000000153f0b7299 */ /* 0x000fe2000801160b */
[----:B------:R-:W-:Y:S01]  /*11a0*/  ULDC UR22, c[0x0][0x648] ;  /* 0x0001920000167ab9 */ /* 0x000fe20000000800 */
[----:B------:R-:W-:Y:S01]  /*11b0*/  ULDC UR23, c[0x0][0x638] ;  /* 0x00018e0000177ab9 */ /* 0x000fe20000000800 */
[----:B------:R-:W-:Y:S01]  /*11c0*/  UMOV UR24, 0x1 ;  /* 0x0000000100187882 */ /* 0x000fe20000000000 */
[----:B------:R-:W-:Y:S01]  /*11d0*/  UMOV UR10, UR26 ;  /* 0x0000001a000a7c82 */ /* 0x000fe20008000000 */
[----:B------:R-:W-:Y:S07]  /*11e0*/  @!P0 BRA `(.L_x_13) ;  /* 0x0000000000308947 */ /* 0x000fee0003800000 */
[----:B------:R-:W-:Y:S02]  /*11f0*/  ULDC UR16, c[0x0][0x64c] ;  /* 0x0001930000107ab9 */ /* 0x000fe40000000800 */
        /* <DEDUP_REMOVED lines=8> */
[----:B------:R-:W-:-:S07]  /*1280*/  UIMAD.WIDE.U32.X UR8, UR18, UR9, UR16, UP1 ;  /* 0x00000009120872a5 */ /* 0x000fce00088e0410 */
[----:B------:R-:W-:Y:S01]  /*1290*/  UMOV UR10, UR8 ;  /* 0x00000008000a7c82 */ /* 0x000fe20008000000 */
[----:B------:R-:W-:-:S05]  /*12a0*/  UMOV UR11, UR9 ;  /* 0x00000009000b7c82 */ /* 0x000fca0008000000 */
.L_x_13:
[----:B------:R-:W-:Y:S01]  /*12b0*/  USHF.R.U64 UR9, UR10, UR22, UR11 ;  /* 0x000000160a097299 */ /* 0x000fe2000800120b */
[----:B------:R-:W-:Y:S01]  /*12c0*/  IMAD.MOV.U32 R0, RZ, RZ, 0x1 ;  /* 0x00000001ff007424 */ /* 0x000fe200078e00ff */
[----:B------:R-:W-:Y:S01]  /*12d0*/  USHF.L.U32 UR8, UR24, UR21, URZ ;  /* 0x0000001518087299 */ /* 0x000fe2000800063f */
[----:B------:R-:W-:Y:S01]  /*12e0*/  IMAD.U32 R2, RZ, RZ, UR4 ;  /* 0x00000004ff027e24 */ /* 0x000fe2000f8e00ff */
[----:B------:R-:W-:Y:S02]  /*12f0*/  ULOP3.LUT UR15, UR25, UR15, URZ, 0xc0, !UPT ;  /* 0x0000000f190f7292 */ /* 0x000fe4000f8ec03f */
[----:B------:R-:W-:Y:S02]  /*1300*/  UIADD3 UR10, -UR9, URZ, URZ ;  /* 0x0000003f090a7290 */ /* 0x000fe4000fffe13f */
[----:B------:R-:W-:Y:S02]  /*1310*/  UIMAD UR15, UR8, UR9, UR15 ;  /* 0x00000009080f72a4 */ /* 0x000fe4000f8e020f */
[----:B------:R-:W-:-:S02]  /*1320*/  ULOP3.LUT UR19, UR20, UR19, URZ, 0xc0, !UPT ;  /* 0x0000001314137292 */ /* 0x000fc4000f8ec03f */
[----:B------:R-:W-:Y:S01]  /*1330*/  UIMAD UR8, UR10, UR23, UR26 ;  /* 0x000000170a0872a4 */ /* 0x000fe2000f8e021a */
[----:B------:R-:W-:Y:S01]  /*1340*/  ULDC UR9, c[0x0][0x610] ;  /* 0x0001840000097ab9 */ /* 0x000fe20000000800 */
[----:B------:R-:W-:Y:S02]  /*1350*/  UISETP.NE.AND UP1, UPT, UR38, URZ, UPT ;  /* 0x0000003f2600728c */ /* 0x000fe4000bf25270 */
[----:B------:R-:W-:Y:S02]  /*1360*/  UIMAD UR7, UR15, UR9, UR7 ;  /* 0x000000090f0772a4 */ /* 0x000fe4000f8e0207 */
[----:B------:R-:W-:-:S04]  /*1370*/  UIMAD UR8, UR8, UR5, UR19 ;  /* 0x00000005080872a4 */ /* 0x000fc8000f8e0213 */
[----:B------:R-:W-:Y:S02]  /*1380*/  USEL UR5, UR8, UR7, !UP1 ;  /* 0x0000000708057287 */ /* 0x000fe4000c800000 */
[----:B------:R-:W-:-:S04]  /*1390*/  USEL UR7, UR7, UR8, !UP1 ;  /* 0x0000000807077287 */ /* 0x000fc8000c800000 */
[----:B------:R-:W-:Y:S02]  /*13a0*/  IMAD.U32 R18, RZ, RZ, UR5 ;  /* 0x00000005ff127e24 */ /* 0x000fe4000f8e00ff */
[----:B------:R-:W-:-:S07]  /*13b0*/  IMAD.U32 R19, RZ, RZ, UR7 ;  /* 0x00000007ff137e24 */ /* 0x000fce000f8e00ff */
.L_x_11:
[----:B------:R-:W-:Y:S05]  /*13c0*/  @!P1 BRA `(.L_x_14) ;  /* 0x00000000000c9947 */ /* 0x000fea0003800000 */
[----:B------:R-:W-:Y:S01]  /*13d0*/  UCGABAR_WAIT ;  /* 0x0000000000007dc7 */ /* 0x000fe20008000000 */
[----:B------:R-:W-:Y:S01]  /*13e0*/  CCTL.IVALL ;  /* 0x00000000ff00798f */ /* 0x000fe20002000000 */
[----:B------:R-:W-:Y:S05]  /*13f0*/  BRA `(.L_x_15) ;  /* 0x0000000000047947 */ /* 0x000fea0003800000 */
.L_x_14:
[----:B------:R-:W-:Y:S06]  /*1400*/  BAR.SYNC.DEFER_BLOCKING 0x0 ;  /* 0x0000000000007b1d */ /* 0x000fec0000010000 */
.L_x_15:
[----:B------:R-:W-:Y:S02]  /*1410*/  ULDC UR4, c[0x0][0x28c] ;  /* 0x0000a30000047ab9 */ /* 0x000fe40000000800 */
[----:B------:R-:W-:-:S04]  /*1420*/  UIADD3 UR4, UR4, 0x3f, URZ ;  /* 0x0000003f04047890 */ /* 0x000fc8000fffe03f */
[----:B------:R-:W-:-:S04]  /*1430*/  USHF.R.S32.HI UR5, URZ, 0x1f, UR4 ;  /* 0x0000001f3f057899 */ /* 0x000fc80008011404 */
[----:B------:R-:W-:-:S04]  /*1440*/  ULEA.HI UR5, UR5, UR4, URZ, 0x6 ;  /* 0x0000000405057291 */ /* 0x000fc8000f8f303f */
[----:B------:R-:W-:Y:S01]  /*1450*/  USHF.R.S32.HI UR39, URZ, 0x6, UR5 ;  /* 0x000000063f277899 */ /* 0x000fe20008011405 */
[----:B------:R-:W-:Y:S11]  /*1460*/  @!P2 BRA `(.L_x_16) ;  /* 0x0000004400e8a947 */ /* 0x000ff60003800000 */
[----:B------:R-:W-:-:S06]  /*1470*/  UISETP.GT.U32.AND UP1, UPT, UR14, 0x1, UPT ;  /* 0x000000010e00788c */ /* 0x000fcc000bf24070 */
[----:B------:R-:W-:-:S13]  /*1480*/  PLOP3.LUT P0, PT, PT, PT, UP1, 0x80, 0x0 ;  /* 0x000000000000781c */ /* 0x000fda0003f0f018 */
[----:B------:R-:W-:Y:S05]  /*1490*/  @P0 EXIT ;  /* 0x000000000000094d */ /* 0x000fea0003800000 */
.L_x_17:
[----:B------:R-:W-:-:S08]  /*14a0*/  NOP ;  /* 0x0000000000007918 */ /* 0x000fd00000000000 */
[----:B------:R-:W0:Y:S02]  /*14b0*/  USETMAXREG.TRY_ALLOC.CTAPOOL UP1, 0xe8 ;  /* 0x000000e8000079c8 */ /* 0x000e240008020600 */
[----:B0-----:R-:W-:-:S13]  /*14c0*/  PLOP3.LUT P0, PT, PT, PT, UP1, 0x80, 0x0 ;  /* 0x000000000000781c */ /* 0x001fda0003f0f018 */
[----:B------:R-:W-:Y:S05]  /*14d0*/  @!P0 BRA `(.L_x_17) ;  /* 0xfffffffc00f08947 */ /* 0x000fea000383ffff */
[----:B------:R-:W-:-:S13]  /*14e0*/  LOP3.LUT P0, RZ, R0, 0xff, RZ, 0xc0, !PT ;  /* 0x000000ff00ff7812 */ /* 0x000fda000780c0ff */
[----:B------:R-:W-:Y:S05]  /*14f0*/  @!P0 EXIT ;  /* 0x000000000000894d */ /* 0x000fea0003800000 */
[----:B------:R-:W0:Y:S01]  /*1500*/  S2UR UR5, SR_CgaCtaId ;  /* 0x00000000000579c3 */ /* 0x000e220000008800 */
[----:B------:R-:W-:Y:S01]  /*1510*/  VIADD R5, R5, 0xffffffff ;  /* 0xffffffff05057836 */ /* 0x000fe20000000000 */
[CC--:B------:R-:W-:Y:S01]  /*1520*/  LEA.HI R0, R9.reuse, R4.reuse, RZ, 0x2 ;  /* 0x0000000409007211 */ /* 0x0c0fe200078f10ff */
[----:B------:R-:W-:Y:S01]  /*1530*/  USHF.R.U32.HI UR4, URZ, 0x2, UR39 ;  /* 0x000000023f047899 */ /* 0x000fe20008011627 */
[----:B------:R-:W-:Y:S01]  /*1540*/  LEA.HI R9, R9, R4, RZ, 0x5 ;  /* 0x0000000409097211 */ /* 0x000fe200078f28ff */
[----:B------:R-:W-:Y:S01]  /*1550*/  UMOV UR41, 0x400 ;  /* 0x0000040000297882 */ /* 0x000fe20000000000 */
[----:B------:R-:W-:Y:S01]  /*1560*/  R2UR UR43, R5 ;  /* 0x00000000052b72ca */ /* 0x000fe200000e0000 */
[----:B------:R-:W-:Y:S01]  /*1570*/  ULOP3.LUT UR42, UR39, 0x3, URZ, 0xc0, !UPT ;  /* 0x00000003272a7892 */ /* 0x000fe2000f8ec03f */
[--C-:B------:R-:W-:Y:S01]  /*1580*/  SHF.R.S32.HI R90, RZ, 0x2, R0.reuse ;  /* 0x00000002ff5a7819 */ /* 0x100fe20000011400 */
[----:B------:R-:W-:Y:S01]  /*1590*/  ULOP3.LUT UR4, UR4, 0x1, URZ, 0xc0, !UPT ;  /* 0x0000000104047892 */ /* 0x000fe2000f8ec03f */
[----:B------:R-:W-:Y:S01]  /*15a0*/  SHF.R.S32.HI R3, RZ, 0x1f, R0 ;  /* 0x0000001fff037819 */ /* 0x000fe20000011400 */
[----:B------:R-:W-:Y:S01]  /*15b0*/  USEL UR42, UR42, URZ, !UP0 ;  /* 0x0000003f2a2a7287 */ /* 0x000fe2000c000000 */
[----:B------:R-:W-:Y:S01]  /*15c0*/  SHF.R.S32.HI R9, RZ, 0x5, R9 ;  /* 0x00000005ff097819 */ /* 0x000fe20000011409 */
[----:B------:R-:W-:Y:S01]  /*15d0*/  UISETP.EQ.U32.AND UP0, UPT, UR4, 0x1, !UP0 ;  /* 0x000000010400788c */ /* 0x000fe2000c702070 */
[----:B------:R-:W-:Y:S01]  /*15e0*/  LEA.HI R3, R3, R90, RZ, 0x3 ;  /* 0x0000005a03037211 */ /* 0x000fe200078f18ff */
[----:B------:R-:W-:Y:S01]  /*15f0*/  UISETP.LT.AND UP1, UPT, UR39, 0x1, UPT ;  /* 0x000000012700788c */ /* 0x000fe2000bf21270 */
[----:B------:R-:W-:Y:S01]  /*1600*/  ISETP.NE.AND P0, PT, R5, RZ, PT ;  /* 0x000000ff0500720c */ /* 0x000fe20003f05270 */
[----:B------:R-:W-:Y:S01]  /*1610*/  ULDC UR6, c[0x0][0x284] ;  /* 0x0000a10000067ab9 */ /* 0x000fe20000000800 */
[----:B------:R-:W-:Y:S01]  /*1620*/  LOP3.LUT R3, R3, 0xfffffff8, RZ, 0xc0, !PT ;  /* 0xfffffff803037812 */ /* 0x000fe200078ec0ff */
[----:B------:R-:W-:Y:S01]  /*1630*/  USHF.L.U32 UR43, UR43, 0x3, URZ ;  /* 0x000000032b2b7899 */ /* 0x000fe2000800063f */
[----:B------:R-:W-:Y:S01]  /*1640*/  SEL R99, RZ, 0x1, P0 ;  /* 0x00000001ff637807 */ /* 0x000fe20000000000 */
[----:B------:R-:W-:-:S02]  /*1650*/  USEL UR45, UR39, 0x1, UP1 ;  /* 0x00000001272d7887 */ /* 0x000fc40008800000 */
[----:B------:R-:W-:Y:S01]  /*1660*/  IMAD.IADD R90, R90, 0x1, -R3 ;  /* 0x000000015a5a7824 */ /* 0x000fe200078e0a03 */
[----:B0-----:R-:W-:Y:S01]  /*1670*/  ULEA UR41, UR5, UR41, 0x18 ;  /* 0x0000002905297291 */ /* 0x001fe2000f8ec03f */
[----:B------:R-:W-:Y:S01]  /*1680*/  IMAD.U32 R94, RZ, RZ, UR43 ;  /* 0x0000002bff5e7e24 */ /* 0x000fe2000f8e00ff */
[----:B------:R-:W-:Y:S01]  /*1690*/  LOP3.LUT R3, R0, 0xfffffffc, RZ, 0xc0, !PT ;  /* 0xfffffffc00037812 */ /* 0x000fe200078ec0ff */
[C-C-:B------:R-:W-:Y:S01]  /*16a0*/  IMAD R97, R9.reuse, -0x10, -R90.reuse ;  /* 0xfffffff009617824 */ /* 0x140fe200078e0a5a */
[----:B------:R-:W-:Y:S01]  /*16b0*/  UIADD3 UR44, UR41, 0x50, URZ ;  /* 0x00000050292c7890 */ /* 0x000fe2000fffe03f */
[--C-:B------:R-:W-:Y:S01]  /*16c0*/  SHF.R.S32.HI R91, RZ, 0x1f, R90.reuse ;  /* 0x0000001fff5b7819 */ /* 0x100fe2000001145a */
[----:B------:R-:W-:Y:S01]  /*16d0*/  UIADD3 UR4, UR41, 0x180, URZ ;  /* 0x0000018029047890 */ /* 0x000fe2000fffe03f */
[----:B------:R-:W-:Y:S01]  /*16e0*/  LOP3.LUT R96, R94, 0x8, RZ, 0xc0, !PT ;  /* 0x000000085e607812 */ /* 0x000fe200078ec0ff */
[----:B------:R-:W-:Y:S01]  /*16f0*/  UIADD3 UR5, UR41, 0x4180, URZ ;  /* 0x0000418029057890 */ /* 0x000fe2000fffe03f */
[----:B------:R-:W-:Y:S01]  /*1700*/  IMAD.IADD R92, R4, 0x1, -R3 ;  /* 0x00000001045c7824 */ /* 0x000fe200078e0a03 */
[----:B------:R-:W-:Y:S01]  /*1710*/  USHF.R.U32.HI UR4, URZ, 0x4, UR4 ;  /* 0x000000043f047899 */ /* 0x000fe20008011604 */
[----:B------:R-:W-:Y:S01]  /*1720*/  IMAD.U32 R93, RZ, RZ, UR44 ;  /* 0x0000002cff5d7e24 */ /* 0x000fe2000f8e00ff */
[----:B------:R-:W-:Y:S01]  /*1730*/  USHF.R.U32.HI UR5, URZ, 0x4, UR5 ;  /* 0x000000043f057899 */ /* 0x000fe20008011605 */
[----:B------:R-:W-:Y:S01]  /*1740*/  IMAD.WIDE R90, R9, 0x10, R90 ;  /* 0x00000010095a7825 */ /* 0x000fe200078e025a */
[----:B------:R-:W-:Y:S01]  /*1750*/  ULOP3.LUT UR4, UR4, 0x3fff, URZ, 0xc0, !UPT ;  /* 0x00003fff04047892 */ /* 0x000fe2000f8ec03f */
[----:B------:R-:W-:Y:S01]  /*1760*/  LOP3.LUT R94, R94, 0x8, RZ, 0xc, !PT ;  /* 0x000000085e5e7812 */ /* 0x000fe200078e0cff */
[----:B------:R-:W-:Y:S01]  /*1770*/  ULOP3.LUT UR5, UR5, 0x3fff, URZ, 0xc0, !UPT ;  /* 0x00003fff05057892 */ /* 0x000fe2000f8ec03f */
[----:B------:R-:W-:Y:S01]  /*1780*/  VIADD R95, R93, UR43 ;  /* 0x0000002b5d5f7c36 */ /* 0x000fe20008000000 */
[----:B------:R-:W-:Y:S01]  /*1790*/  LOP3.LUT R96, R96, 0x18, RZ, 0x3c, !PT ;  /* 0x0000001860607812 */ /* 0x000fe200078e3cff */
[----:B------:R-:W-:Y:S01]  /*17a0*/  VIADD R97, R97, UR6 ;  /* 0x0000000661617c36 */ /* 0x000fe20008000000 */
[----:B------:R-:W-:-:S02]  /*17b0*/  USHF.L.U32 UR40, UR39, 0x1, URZ ;  /* 0x0000000127287899 */ /* 0x000fc4000800063f */
[----:B------:R-:W-:Y:S02]  /*17c0*/  UIADD3 UR45, -UR45, UR39, URZ ;  /* 0x000000272d2d7290 */ /* 0x000fe4000fffe13f */
[----:B------:R-:W-:Y:S02]  /*17d0*/  USEL UR46, URZ, 0x1, !UP0 ;  /* 0x000000013f2e7887 */ /* 0x000fe4000c000000 */
[----:B------:R-:W-:Y:S02]  /*17e0*/  ULOP3.LUT UR47, UR4, 0x10000, URZ, 0xfc, !UPT ;  /* 0x00010000042f7892 */ /* 0x000fe4000f8efc3f */
[----:B------:R-:W-:-:S12]  /*17f0*/  ULOP3.LUT UR48, UR5, 0x10000, URZ, 0xfc, !UPT ;  /* 0x0001000005307892 */ /* 0x000fd8000f8efc3f */
.L_x_169:
[----:B------:R-:W-:Y:S01]  /*1800*/  SHF.L.U32 R0, R99, 0x1f, RZ ;  /* 0x0000001f63007819 */ /* 0x000fe200000006ff */
[----:B------:R-:W-:Y:S02]  /*1810*/  ULDC UR4, c[0x0][0x28c] ;  /* 0x0000a30000047ab9 */ /* 0x000fe40000000800 */
[----:B------:R-:W-:Y:S01]  /*1820*/  ISETP.LT.AND P1, PT, RZ, UR4, PT ;  /* 0x00000004ff007c0c */ /* 0x000fe2000bf21270 */
[----:B------:R-:W0:Y:S02]  /*1830*/  SYNCS.PHASECHK.TRANS64.TRYWAIT P0, [R93+UR43], R0 ;  /* 0x000000005d0075a7 */ /* 0x000e24000800016b */
[----:B0--34-:R-:W-:Y:S10]  /*1840*/  @!P0 BRA `(.L_x_18) ;  /* 0x00000054000c8947 */ /* 0x019ff40003800000 */
.L_x_191:
[----:B------:R-:W-:Y:S05]  /*1850*/  @P1 BRA `(.L_x_19) ;  /* 0x0000000000401947 */ /* 0x000fea0003800000 */
[----:B0-----:R-:W-:Y:S01]  /*1860*/  MOV R0, 0x0 ;  /* 0x0000000000007802 */ /* 0x001fe20000000f00 */
[----:B------:R-:W-:Y:S01]  /*1870*/  ULDC.64 UR4, c[0x4][0x68] ;  /* 0x01001a0000047ab9 */ /* 0x000fe20000000a00 */
[----:B------:R-:W-:Y:S01]  /*1880*/  ULDC.64 UR6, c[0x4][0x8] ;  /* 0x0100020000067ab9 */ /* 0x000fe20000000a00 */
[----:B------:R-:W-:Y:S01]  /*1890*/  IMAD.U32 R4, RZ, RZ, UR4 ;  /* 0x00000004ff047e24 */ /* 0x000fe2000f8e00ff */
[----:B------:R0:W1:Y:S01]  /*18a0*/  LDC.64 R14, c[0x4][R0] ;  /* 0x01000000000e7b82 */ /* 0x0000620000000a00 */
[----:B------:R-:W-:Y:S01]  /*18b0*/  IMAD.U32 R5, RZ, RZ, UR5 ;  /* 0x00000005ff057e24 */ /* 0x000fe2000f8e00ff */
[----:B------:R-:W-:Y:S01]  /*18c0*/  ULDC.64 UR4, c[0x4][0x70] ;  /* 0x01001c0000047ab9 */ /* 0x000fe20000000a00 */
[----:B------:R-:W-:Y:S02]  /*18d0*/  IMAD.U32 R10, RZ, RZ, UR6 ;  /* 0x00000006ff0a7e24 */ /* 0x000fe4000f8e00ff */
[----:B------:R-:W-:Y:S02]  /*18e0*/  IMAD.U32 R6, RZ, RZ, UR4 ;  /* 0x00000004ff067e24 */ /* 0x000fe4000f8e00ff */
[----:B------:R-:W-:-:S02]  /*18f0*/  IMAD.U32 R7, RZ, RZ, UR5 ;  /* 0x00000005ff077e24 */ /* 0x000fc4000f8e00ff */
[----:B------:R-:W-:Y:S02]  /*1900*/  IMAD.U32 R11, RZ, RZ, UR7 ;  /* 0x00000007ff0b7e24 */ /* 0x000fe4000f8e00ff */
[----:B------:R-:W-:Y:S02]  /*1910*/  IMAD.MOV.U32 R8, RZ, RZ, 0x1e1 ;  /* 0x000001e1ff087424 */ /* 0x000fe400078e00ff */
[----:B------:R-:W-:Y:S02]  /*1920*/  IMAD.MOV.U32 R12, RZ, RZ, 0x1 ;  /* 0x00000001ff0c7424 */ /* 0x000fe400078e00ff */
[----:B0-----:R-:W-:-:S07]  /*1930*/  IMAD.MOV.U32 R13, RZ, RZ, RZ ;  /* 0x000000ffff0d7224 */ /* 0x001fce00078e00ff */
[----:B------:R-:W-:-:S07]  /*1940*/  LEPC R20, `(.L_x_19) ;  /* 0x000000001014794e */ /* 0x000fce0000000000 */
[----:B-1---5:R-:W-:Y:S05]  /*1950*/  CALL.ABS.NOINC R14 ;  /* 0x000000000e007343 */ /* 0x022fea0003c00000 */
.L_x_19:
[----:B------:R-:W-:-:S06]  /*1960*/  ULOP3.LUT UR4, UR36, 0x1, URZ, 0xfc, !UPT ;  /* 0x0000000124047892 */ /* 0x000fcc000f8efc3f */
[----:B0-----:R-:W-:-:S05]  /*1970*/  IMAD.U32 R0, RZ, RZ, UR4 ;  /* 0x00000004ff007e24 */ /* 0x001fca000f8e00ff */
[----:B------:R-:W-:-:S13]  /*1980*/  ISETP.NE.AND P0, PT, R0, 0x3, PT ;  /* 0x000000030000780c */ /* 0x000fda0003f05270 */
[----:B------:R-:W-:Y:S05]  /*1990*/  @!P0 BRA `(.L_x_20) ;  /* 0x0000000000048947 */ /* 0x000fea0003800000 */
[----:B------:R-:W-:Y:S01]  /*19a0*/  BPT.TRAP 0x1 ;  /* 0x000000040000795c */ /* 0x000fe20000300000 */
.L_x_20:
[----:B------:R-:W-:Y:S02]  /*19b0*/  IMAD.U32 R3, RZ, RZ, UR42 ;  /* 0x0000002aff037e24 */ /* 0x000fe4000f8e00ff */
[----:B------:R-:W-:-:S03]  /*19c0*/  IMAD.U32 R0, RZ, RZ, UR46 ;  /* 0x0000002eff007e24 */ /* 0x000fc6000f8e00ff */
[----:B------:R-:W-:Y:S02]  /*19d0*/  LEA R3, R3, UR41, 0x3 ;  /* 0x0000002903037c11 */ /* 0x000fe4000f8e18ff */
[----:B------:R-:W-:-:S04]  /*19e0*/  SHF.L.U32 R0, R0, 0x1f, RZ ;  /* 0x0000001f00007819 */ /* 0x000fc800000006ff */
[----:B------:R0:W1:Y:S01]  /*19f0*/  SYNCS.PHASECHK.TRANS64.TRYWAIT P1, [R3+URZ], R0 ;  /* 0x00000000030075a7 */ /* 0x000062000802017f */
[----:B------:R-:W-:Y:S05]  /*1a00*/  @!P0 BRA `(.L_x_21) ;  /* 0x0000000000048947 */ /* 0x000fea0003800000 */
[----:B------:R-:W-:Y:S01]  /*1a10*/  BPT.TRAP 0x1 ;  /* 0x000000040000795c */ /* 0x000fe20000300000 */
.L_x_21:
[----:B-1----:R-:W-:Y:S05]  /*1a20*/  @P1 BRA `(.L_x_22) ;  /* 0x0000000000081947 */ /* 0x002fea0003800000 */
[----:B------:R-:W1:Y:S02]  /*1a30*/  SYNCS.PHASECHK.TRANS64.TRYWAIT P1, [R3+URZ], R0 ;  /* 0x00000000030075a7 */ /* 0x000e64000802017f */
[----:B-1----:R-:W-:Y:S05]  /*1a40*/  @!P1 BRA `(.L_x_23) ;  /* 0x0000005000a09947 */ /* 0x002fea0003800000 */
.L_x_22:
[----:B------:R-:W-:Y:S05]  /*1a50*/  WARPSYNC.ALL ;  /* 0x0000000000007948 */ /* 0x000fea0003800000 */
[----:B------:R-:W-:Y:S01]  /*1a60*/  ULEA UR4, UR42, UR47, 0x8 ;  /* 0x0000002f2a047291 */ /* 0x000fe2000f8e403f */
[----:B------:R-:W-:Y:S01]  /*1a70*/  WARPGROUP.ARRIVE ;  /* 0x00000000000079c5 */ /* 0x000fe20000000000 */
[----:B------:R-:W-:Y:S01]  /*1a80*/  ULEA UR6, UR42, UR48, 0x9 ;  /* 0x000000302a067291 */ /* 0x000fe2000f8e483f */
[----:B01----:R-:W-:Y:S01]  /*1a90*/  IMAD.U32 R0, RZ, RZ, UR45 ;  /* 0x0000002dff007e24 */ /* 0x003fe2000f8e00ff */
[----:B------:R-:W-:Y:S01]  /*1aa0*/  UMOV UR5, 0x80000020 ;  /* 0x8000002000057882 */ /* 0x000fe20000000000 */
[----:B------:R-:W-:-:S03]  /*1ab0*/  UMOV UR7, 0x80000020 ;  /* 0x8000002000077882 */ /* 0x000fc60000000000 */
[----:B------:R-:W-:-:S03]  /*1ac0*/  ISETP.GE.AND P1, PT, R0, 0x1, PT ;  /* 0x000000010000780c */ /* 0x000fc60003f26270 */
[----:B------:R-:W-:Y:S01]  /*1ad0*/  IGMMA.64x128x32.S8.S8 R24, gdesc[UR4], RZ, !UPT, gsb0 ;  /* 0x03600000041879f1 */ /* 0x000fe2000c0410ff */
[----:B------:R-:W-:Y:S02]  /*1ae0*/  UIADD3 UR4, UR4, 0x2, URZ ;  /* 0x0000000204047890 */ /* 0x000fe4000fffe03f */
[----:B------:R-:W-:Y:S01]  /*1af0*/  UIADD3 UR6, UR6, 0x2, URZ ;  /* 0x0000000206067890 */ /* 0x000fe2000fffe03f */
[----:B------:R-:W-:Y:S01]  /*1b00*/  UMOV UR5, 0x80000020 ;  /* 0x8000002000057882 */ /* 0x000fe20000000000 */
[----:B------:R-:W-:Y:S01]  /*1b10*/  UMOV UR7, 0x80000020 ;  /* 0x8000002000077882 */ /* 0x000fe20000000000 */
[----:B------:R-:W-:Y:S02]  /*1b20*/  WARPGROUP.DEPBAR.LE gsb0, 0x0 ;  /* 0x00008000000079c5 */ /* 0x000fe40000010000 */
[----:B------:R-:W-:-:S06]  /*1b30*/  WARPGROUP.ARRIVE ;  /* 0x00000000000079c5 */ /* 0x000fcc0000000000 */
[----:B------:R-:W-:Y:S03]  /*1b40*/  IGMMA.64x128x32.S8.S8 R24, gdesc[UR4], R24, gsb0 ;  /* 0x03600000041879f1 */ /* 0x000fe60008041018 */
[----:B------:R-:W-:Y:S02]  /*1b50*/  WARPGROUP.DEPBAR.LE gsb0, 0x0 ;  /* 0x00008000000079c5 */ /* 0x000fe40000010000 */
[----:B------:R-:W-:Y:S05]  /*1b60*/  @!P1 BRA `(.L_x_24) ;  /* 0x0000000000d89947 */ /* 0x000fea0003800000 */
[----:B------:R-:W-:Y:S01]  /*1b70*/  UIADD3 UR4, UR42, 0x1, URZ ;  /* 0x000000012a047890 */ /* 0x000fe2000fffe03f */
[----:B------:R-:W-:Y:S02]  /*1b80*/  IMAD.U32 R0, RZ, RZ, UR45 ;  /* 0x0000002dff007e24 */ /* 0x000fe4000f8e00ff */
[----:B------:R-:W-:Y:S01]  /*1b90*/  IMAD.U32 R3, RZ, RZ, UR42 ;  /* 0x0000002aff037e24 */ /* 0x000fe2000f8e00ff */
[----:B------:R-:W-:-:S04]  /*1ba0*/  UISETP.NE.AND UP0, UPT, UR4, 0x4, UPT ;  /* 0x000000040400788c */ /* 0x000fc8000bf05270 */
[----:B------:R-:W-:Y:S02]  /*1bb0*/  USEL UR5, URZ, 0x1, UP0 ;  /* 0x000000013f057887 */ /* 0x000fe40008000000 */
[----:B------:R-:W-:Y:S02]  /*1bc0*/  USEL UR8, UR4, URZ, UP0 ;  /* 0x0000003f04087287 */ /* 0x000fe40008000000 */
[----:B------:R-:W-:-:S06]  /*1bd0*/  ULOP3.LUT UR5, UR46, UR5, URZ, 0x3c, !UPT ;  /* 0x000000052e057292 */ /* 0x000fcc000f8e3c3f */
[----:B------:R-:W-:-:S07]  /*1be0*/  IMAD.U32 R6, RZ, RZ, UR5 ;  /* 0x00000005ff067e24 */ /* 0x000fce000f8e00ff */
.L_x_31:
[----:B------:R-:W-:Y:S05]  /*1bf0*/  @!P0 BRA `(.L_x_25) ;  /* 0x0000000000048947 */ /* 0x000fea0003800000 */
[----:B------:R-:W-:Y:S01]  /*1c00*/  BPT.TRAP 0x1 ;  /* 0x000000040000795c */ /* 0x000fe20000300000 */
.L_x_25:
[----:B------:R-:W-:Y:S01]  /*1c10*/  ULEA UR4, UR8, UR41, 0x3 ;  /* 0x0000002908047291 */ /* 0x000fe2000f8e183f */
[----:B------:R-:W-:-:S08]  /*1c20*/  SHF.L.U32 R4, R6, 0x1f, RZ ;  /* 0x0000001f06047819 */ /* 0x000fd000000006ff */
[----:B------:R0:W1:Y:S01]  /*1c30*/  SYNCS.PHASECHK.TRANS64.TRYWAIT P1, [UR4], R4 ;  /* 0x00000004ff0075a7 */ /* 0x0000620008020144 */
[----:B------:R-:W-:Y:S05]  /*1c40*/  @!P0 BRA `(.L_x_26) ;  /* 0x0000000000048947 */ /* 0x000fea0003800000 */
[----:B------:R-:W-:Y:S01]  /*1c50*/  BPT.TRAP 0x1 ;  /* 0x000000040000795c */ /* 0x000fe20000300000 */
.L_x_26:
[----:B-1----:R-:W-:Y:S05]  /*1c60*/  @P1 BRA `(.L_x_27) ;  /* 0x0000000000081947 */ /* 0x002fea0003800000 */
[----:B------:R-:W1:Y:S02]  /*1c70*/  SYNCS.PHASECHK.TRANS64.TRYWAIT P1, [UR4], R4 ;  /* 0x00000004ff0075a7 */ /* 0x000e640008020144 */
[----:B-1----:R-:W-:Y:S05]  /*1c80*/  @!P1 BRA `(.L_x_28) ;  /* 0x0000005000249947 */ /* 0x002fea0003800000 */
.L_x_27:
[----:B------:R-:W-:Y:S01]  /*1c90*/  ULEA UR4, UR8, UR47, 0x8 ;  /* 0x0000002f08047291 */ /* 0x000fe2000f8e403f */
[----:B------:R-:W-:Y:S01]  /*1ca0*/  WARPGROUP.ARRIVE ;  /* 0x00000000000079c5 */ /* 0x000fe20000000000 */
[----:B------:R-:W-:Y:S01]  /*1cb0*/  ULEA UR6, UR8, UR48, 0x9 ;  /* 0x0000003008067291 */ /* 0x000fe2000f8e483f */
[----:B------:R-:W-:Y:S01]  /*1cc0*/  UMOV UR5, 0x80000020 ;  /* 0x8000002000057882 */ /* 0x000fe20000000000 */
[----:B------:R-:W-:-:S07]  /*1cd0*/  UMOV UR7, 0x80000020 ;  /* 0x8000002000077882 */ /* 0x000fce0000000000 */
[----:B------:R-:W-:Y:S01]  /*1ce0*/  IGMMA.64x128x32.S8.S8 R24, gdesc[UR4], R24, gsb0 ;  /* 0x03600000041879f1 */ /* 0x000fe20008041018 */
        /* <DEDUP_REMOVED lines=9> */
[----:B------:R-:W-:Y:S01]  /*1d80*/  BPT.TRAP 0x1 ;  /* 0x000000040000795c */ /* 0x000fe20000300000 */
.L_x_29:
[----:B------:R-:W-:Y:S01]  /*1d90*/  ISETP.NE.AND P1, PT, R23, RZ, PT ;  /* 0x000000ff1700720c */ /* 0x000fe20003f25270 */
[----:B------:R-:W-:-:S12]  /*1da0*/  UISETP.GT.U32.AND UP0, UPT, UR36, 0x1, UPT ;  /* 0x000000012400788c */ /* 0x000fd8000bf04070 */
[----:B01----:R-:W-:-:S05]  /*1db0*/  @P1 LEA R4, R3, UR41, 0x3 ;  /* 0x0000002903041c11 */ /* 0x003fca000f8e18ff */
[----:B------:R-:W-:-:S05]  /*1dc0*/  @P1 VIADD R5, R4, 0x20 ;  /* 0x0000002004051836 */ /* 0x000fca0000000000 */
[----:B------:R-:W-:-:S04]  /*1dd0*/  @P1 PRMT R5, R22, 0x654, R5 ;  /* 0x0000065416051816 */ /* 0x000fc80000000005 */
[----:B------:R0:W-:Y:S01]  /*1de0*/  @P1 SYNCS.ARRIVE.TRANS64.RED.A1T0 RZ, [R5+URZ], RZ ;  /* 0x000000ff05ff19a7 */ /* 0x0001e2000810043f */
[----:B------:R-:W-:-:S13]  /*1df0*/  PLOP3.LUT P1, PT, PT, PT, UP0, 0x80, 0x0 ;  /* 0x000000000000781c */ /* 0x000fda0003f2f008 */
[----:B0-----:R-:W-:Y:S05]  /*1e00*/  @P1 BRA `(.L_x_30) ;  /* 0x0000000000041947 */ /* 0x001fea0003800000 */
[----:B------:R-:W-:Y:S01]  /*1e10*/  BPT.TRAP 0x1 ;  /* 0x000000040000795c */ /* 0x000fe20000300000 */
.L_x_30:
[----:B------:R-:W-:Y:S01]  /*1e20*/  UIADD3 UR8, UR8, 0x1, URZ ;  /* 0x0000000108087890 */ /* 0x000fe2000fffe03f */
[C---:B------:R-:W-:Y:S01]  /*1e30*/  ISETP.GT.AND P2, PT, R0.reuse, 0x1, PT ;  /* 0x000000010000780c */ /* 0x040fe20003f44270 */
[----:B------:R-:W-:Y:S02]  /*1e40*/  VIADD R3, R3, 0x1 ;  /* 0x0000000103037836 */ /* 0x000fe40000000000 */
[----:B------:R-:W-:Y:S01]  /*1e50*/  UISETP.NE.AND UP0, UPT, UR8, 0x4, UPT ;  /* 0x000000040800788c */ /* 0x000fe2000bf05270 */
[----:B------:R-:W-:Y:S02]  /*1e60*/  VIADD R0, R0, 0xffffffff ;  /* 0xffffffff00007836 */ /* 0x000fe40000000000 */
[C---:B------:R-:W-:Y:S01]  /*1e70*/  ISETP.NE.AND P1, PT, R3.reuse, 0x4, PT ;  /* 0x000000040300780c */ /* 0x040fe20003f25270 */
[----:B------:R-:W-:Y:S02]  /*1e80*/  USEL UR4, URZ, 0x1, UP0 ;  /* 0x000000013f047887 */ /* 0x000fe40008000000 */
[----:B------:R-:W-:Y:S01]  /*1e90*/  USEL UR8, UR8, URZ, UP0 ;  /* 0x0000003f08087287 */ /* 0x000fe20008000000 */
[----:B------:R-:W-:-:S03]  /*1ea0*/  SEL R3, R3, RZ, P1 ;  /* 0x000000ff03037207 */ /* 0x000fc60000800000 */
[----:B------:R-:W-:Y:S01]  /*1eb0*/  LOP3.LUT R6, R6, UR4, RZ, 0x3c, !PT ;  /* 0x0000000406067c12 */ /* 0x000fe2000f8e3cff */
[----:B------:R-:W-:Y:S07]  /*1ec0*/  @P2 BRA `(.L_x_31) ;  /* 0xfffffffc00482947 */ /* 0x000fee000383ffff */
.L_x_24:
[----:B------:R-:W0:Y:S01]  /*1ed0*/  LDC R0, c[0x0][0x28c] ;  /* 0x0000a300ff007b82 */ /* 0x000e220000000800 */
[----:B------:R1:W-:Y:S01]  /*1ee0*/  SYNCS.ARRIVE.TRANS64.A1T0 RZ, [R94+UR44], RZ ;  /* 0x000000ff5eff79a7 */ /* 0x0003e2000810002c */
[----:B0-----:R-:W-:-:S13]  /*1ef0*/  ISETP.GE.AND P1, PT, R0, 0x1, PT ;  /* 0x000000010000780c */ /* 0x001fda0003f26270 */
[----:B-1----:R-:W-:Y:S05]  /*1f00*/  @!P1 BRA `(.L_x_32) ;  /* 0x0000000000409947 */ /* 0x002fea0003800000 */
[----:B------:R-:W-:Y:S05]  /*1f10*/  @!P0 BRA `(.L_x_33) ;  /* 0x0000000000048947 */ /* 0x000fea0003800000 */
[----:B------:R-:W-:Y:S01]  /*1f20*/  BPT.TRAP 0x1 ;  /* 0x000000040000795c */ /* 0x000fe20000300000 */
.L_x_33:
[----:B------:R-:W-:Y:S01]  /*1f30*/  ISETP.NE.AND P0, PT, R23, RZ, PT ;  /* 0x000000ff1700720c */ /* 0x000fe20003f05270 */
[----:B------:R-:W-:-:S12]  /*1f40*/  IMAD.U32 R3, RZ, RZ, UR41 ;  /* 0x00000029ff037e24 */ /* 0x000fd8000f8e00ff */
[----:B------:R-:W-:-:S05]  /*1f50*/  VOTEU.ANY UP0, P0 ;  /* 0x00000000003f7886 */ /* 0x000fca0000000100 */
[----:B------:R-:W-:Y:S02]  /*1f60*/  @UP0 UIADD3 UR4, UR45, UR42, URZ ;  /* 0x0000002a2d040290 */ /* 0x000fe4000fffe03f */
[----:B------:R-:W-:-:S04]  /*1f70*/  UISETP.GT.U32.AND UP0, UPT, UR36, 0x1, UPT ;  /* 0x000000012400788c */ /* 0x000fc8000bf04070 */
[----:B------:R-:W-:-:S04]  /*1f80*/  IMAD.U32 R0, RZ, RZ, UR4 ;  /* 0x00000004ff007e24 */ /* 0x000fc8000f8e00ff */
[----:B------:R-:W-:-:S05]  /*1f90*/  @P0 IMAD.SHL.U32 R0, R0, 0x8, RZ ;  /* 0x0000000800000824 */ /* 0x000fca00078e00ff */
[----:B------:R-:W-:-:S04]  /*1fa0*/  @P0 LOP3.LUT R0, R0, 0x18, RZ, 0xc0, !PT ;  /* 0x0000001800000812 */ /* 0x000fc800078ec0ff */
[----:B------:R-:W-:-:S04]  /*1fb0*/  @P0 IADD3 R3, R3, 0x20, R0 ;  /* 0x0000002003030810 */ /* 0x000fc80007ffe000 */
[----:B------:R-:W-:-:S04]  /*1fc0*/  @P0 PRMT R3, R22, 0x654, R3 ;  /* 0x0000065416030816 */ /* 0x000fc80000000003 */
[----:B------:R0:W-:Y:S01]  /*1fd0*/  @P0 SYNCS.ARRIVE.TRANS64.RED.A1T0 RZ, [R3+URZ], RZ ;  /* 0x000000ff03ff09a7 */ /* 0x0001e2000810043f */
[----:B------:R-:W-:-:S13]  /*1fe0*/  PLOP3.LUT P0, PT, PT, PT, UP0, 0x80, 0x0 ;  /* 0x000000000000781c */ /* 0x000fda0003f0f008 */
[----:B0-----:R-:W-:Y:S05]  /*1ff0*/  @P0 BRA `(.L_x_32) ;  /* 0x0000000000040947 */ /* 0x001fea0003800000 */
[----:B------:R-:W-:Y:S01]  /*2000*/  BPT.TRAP 0x1 ;  /* 0x000000040000795c */ /* 0x000fe20000300000 */
.L_x_32:
[----:B------:R-:W-:Y:S01]  /*2010*/  SHF.L.U32 R0, R99, 0x1f, RZ ;  /* 0x0000001f63007819 */ /* 0x000fe200000006ff */
[----:B------:R-:W-:Y:S01]  /*2020*/  UIADD3 UR42, UR40, UR42, URZ ;  /* 0x0000002a282a7290 */ /* 0x000fe2000fffe03f */
[----:B------:R-:W0:Y:S01]  /*2030*/  LDC R7, c[0x0][0x288] ;  /* 0x0000a200ff077b82 */ /* 0x000e220000000800 */
[----:B------:R-:W-:Y:S02]  /*2040*/  IMAD.SHL.U32 R8, R92, 0x2, RZ ;  /* 0x000000025c087824 */ /* 0x000fe400078e00ff */
[----:B------:R-:W-:Y:S02]  /*2050*/  USHF.R.U32.HI UR4, URZ, 0x2, UR42 ;  /* 0x000000023f047899 */ /* 0x000fe4000801162a */
[----:B------:R-:W-:Y:S01]  /*2060*/  UISETP.GT.U32.AND UP0, UPT, UR42, 0x3, UPT ;  /* 0x000000032a00788c */ /* 0x000fe2000bf04070 */
[----:B------:R-:W-:Y:S01]  /*2070*/  SHF.R.S32.HI R9, RZ, 0x1f, R8 ;  /* 0x0000001fff097819 */ /* 0x000fe20000011408 */
[----:B------:R-:W-:Y:S01]  /*2080*/  ULOP3.LUT UR4, UR4, 0x1, URZ, 0xc0, !UPT ;  /* 0x0000000104047892 */ /* 0x000fe2000f8ec03f */
[----:B------:R-:W1:Y:S01]  /*2090*/  SYNCS.PHASECHK.TRANS64.TRYWAIT P0, [R93+UR43+0x10], R0 ;  /* 0x000010005d0075a7 */ /* 0x000e62000800016b */
[----:B------:R-:W-:-:S02]  /*20a0*/  UISETP.LT.U32.AND UP0, UPT, UR40, 0x4, UP0 ;  /* 0x000000042800788c */ /* 0x000fc40008701070 */
[----:B------:R-:W-:Y:S02]  /*20b0*/  UISETP.NE.U32.AND UP1, UPT, UR4, 0x1, UPT ;  /* 0x000000010400788c */ /* 0x000fe4000bf25070 */
[----:B------:R-:W-:Y:S02]  /*20c0*/  USEL UR5, URZ, 0x1, !UP0 ;  /* 0x000000013f057887 */ /* 0x000fe4000c000000 */
[----:B------:R-:W-:Y:S02]  /*20d0*/  UISETP.GT.U32.AND UP1, UPT, UR40, 0x3, !UP1 ;  /* 0x000000032800788c */ /* 0x000fe4000cf24070 */
[----:B------:R-:W-:Y:S02]  /*20e0*/  ULOP3.LUT UR42, UR42, 0x3, URZ, 0xc0, !UPT ;  /* 0x000000032a2a7892 */ /* 0x000fe4000f8ec03f */
[----:B------:R-:W-:-:S04]  /*20f0*/  USEL UR4, URZ, 0x1, !UP1 ;  /* 0x000000013f047887 */ /* 0x000fc8000c800000 */
[----:B------:R-:W-:Y:S01]  /*2100*/  ULOP3.LUT UR46, UR4, UR46, UR5, 0x96, !UPT ;  /* 0x0000002e042e7292 */ /* 0x000fe2000f8e9605 */
[----:B01----:R-:W-:Y:S11]  /*2110*/  @!P0 BRA `(.L_x_34) ;  /* 0x0000004c00188947 */ /* 0x003ff60003800000 */
.L_x_192:
[----:B0-----:R-:W-:Y:S01]  /*2120*/  IMAD.SHL.U32 R0, R19, 0x40, RZ ;  /* 0x0000004013007824 */ /* 0x001fe200078e00ff */
[----:B------:R-:W-:Y:S01]  /*2130*/  ULDC UR6, c[0x0][0x284] ;  /* 0x0000a10000067ab9 */ /* 0x000fe20000000800 */
[----:B------:R-:W-:Y:S01]  /*2140*/  IMAD.SHL.U32 R18, R18, 0x80, RZ ;  /* 0x0000008012127824 */ /* 0x000fe200078e00ff */
[----:B------:R-:W-:Y:S01]  /*2150*/  SHF.R.S32.HI R15, RZ, 0x1f, R2 ;  /* 0x0000001fff0f7819 */ /* 0x000fe20000011402 */
[----:B------:R-:W-:Y:S01]  /*2160*/  ULDC.64 UR4, c[0x0][0x5d0] ;  /* 0x0001740000047ab9 */ /* 0x000fe20000000a00 */
[----:B------:R-:W-:Y:S01]  /*2170*/  ISETP.GE.AND P0, PT, R0, UR6, PT ;  /* 0x0000000600007c0c */ /* 0x000fe2000bf06270 */
[----:B------:R-:W-:Y:S01]  /*2180*/  IMAD.WIDE.U32 R4, R2, UR4, R8 ;  /* 0x0000000402047c25 */ /* 0x000fe2000f8e0008 */
[----:B------:R-:W-:Y:S02]  /*2190*/  SHF.R.S32.HI R14, RZ, 0x1f, R18 ;  /* 0x0000001fff0e7819 */ /* 0x000fe40000011412 */
[C---:B------:R-:W-:Y:S01]  /*21a0*/  ISETP.GE.OR P0, PT, R18.reuse, R7, P0 ;  /* 0x000000071200720c */ /* 0x040fe20000706670 */
[----:B------:R-:W-:Y:S01]  /*21b0*/  IMAD R3, R15, UR4, RZ ;  /* 0x000000040f037c24 */ /* 0x000fe2000f8e02ff */
[----:B------:R-:W-:-:S03]  /*21c0*/  IADD3 R4, P1, R18, R4, RZ ;  /* 0x0000000412047210 */ /* 0x000fc60007f3e0ff */
[----:B------:R-:W-:-:S05]  /*21d0*/  IMAD R3, R2, UR5, R3 ;  /* 0x0000000502037c24 */ /* 0x000fca000f8e0203 */
[----:B------:R-:W-:-:S03]  /*21e0*/  IADD3.X R5, R14, R5, R3, P1, !PT ;  /* 0x000000050e057210 */ /* 0x000fc60000ffe403 */
[----:B------:R-:W-:Y:S05]  /*21f0*/  @P0 BRA `(.L_x_35) ;  /* 0x0000003000b00947 */ /* 0x000fea0003800000 */
[----:B------:R-:W0:Y:S01]  /*2200*/  LDC.64 R10, c[0x0][0x5c8] ;  /* 0x00017200ff0a7b82 */ /* 0x000e220000000a00 */
[----:B------:R-:W-:Y:S01]  /*2210*/  IMAD.WIDE R12, R19, 0x40, R90 ;  /* 0x00000040130c7825 */ /* 0x000fe200078e025a */
[----:B------:R-:W-:Y:S01]  /*2220*/  ULDC.64 UR4, c[0x0][0x5c0] ;  /* 0x0001700000047ab9 */ /* 0x000fe20000000a00 */
[----:B------:R-:W-:Y:S02]  /*2230*/  BSSY B0, `(.L_x_35) ;  /* 0x0000328000007945 */ /* 0x000fe40003800000 */
[----:B------:R-:W-:Y:S02]  /*2240*/  IMAD.IADD R102, R97, 0x1, -R0 ;  /* 0x0000000161667824 */ /* 0x000fe400078e0a00 */
[-C--:B0-----:R-:W-:Y:S02]  /*2250*/  IMAD R3, R13, R10.reuse, RZ ;  /* 0x0000000a0d037224 */ /* 0x081fe400078e02ff */
[----:B------:R-:W-:-:S04]  /*2260*/  IMAD.WIDE.U32 R4, R12, R10, R4 ;  /* 0x0000000a0c047225 */ /* 0x000fc800078e0004 */
[----:B------:R-:W-:Y:S01]  /*2270*/  IMAD R3, R12, R11, R3 ;  /* 0x0000000b0c037224 */ /* 0x000fe200078e0203 */
[----:B------:R-:W-:-:S03]  /*2280*/  IADD3 R4, P0, R4, UR4, RZ ;  /* 0x0000000404047c10 */ /* 0x000fc6000ff1e0ff */
[----:B------:R-:W-:Y:S01]  /*2290*/  IMAD.IADD R3, R5, 0x1, R3 ;  /* 0x0000000105037824 */ /* 0x000fe200078e0203 */
[----:B------:R-:W-:-:S04]  /*22a0*/  LEA R6, P1, R10, R4, 0x3 ;  /* 0x000000040a067211 */ /* 0x000fc800078218ff */
[----:B------:R-:W-:Y:S01]  /*22b0*/  IADD3.X R5, R3, UR5, RZ, P0, !PT ;  /* 0x0000000503057c10 */ /* 0x000fe200087fe4ff */
[----:B------:R-:W-:Y:S01]  /*22c0*/  IMAD R3, R92, -0x2, R7 ;  /* 0xfffffffe5c037824 */ /* 0x000fe200078e0207 */
[----:B-----5:R-:W-:Y:S02]  /*22d0*/  ISETP.NE.AND P0, PT, R89, RZ, PT ;  /* 0x000000ff5900720c */ /* 0x020fe40003f05270 */
[----:B------:R-:W-:Y:S01]  /*22e0*/  LEA.HI.X R7, R10, R5, R11, 0x3, P1 ;  /* 0x000000050a077211 */ /* 0x000fe200008f1c0b */
[----:B------:R-:W-:-:S10]  /*22f0*/  IMAD.IADD R0, R3, 0x1, -R18 ;  /* 0x0000000103007824 */ /* 0x000fd400078e0a12 */
[----:B------:R-:W-:Y:S05]  /*2300*/  @!P0 BRA `(.L_x_36) ;  /* 0x0000002400608947 */ /* 0x000fea0003800000 */
[----:B------:R-:W0:Y:S01]  /*2310*/  LDC.64 R20, c[0x0][0x5b0] ;  /* 0x00016c00ff147b82 */ /* 0x000e220000000a00 */
[----:B------:R-:W-:Y:S01]  /*2320*/  ULDC.64 UR4, c[0x0][0x5b8] ;  /* 0x00016e0000047ab9 */ /* 0x000fe20000000a00 */
[----:B------:R-:W-:Y:S01]  /*2330*/  ISETP.GE.AND P1, PT, R102, 0x1, PT ;  /* 0x000000016600780c */ /* 0x000fe20003f26270 */
[----:B------:R-:W-:Y:S01]  /*2340*/  IMAD.WIDE.U32 R8, R2, UR4, R8 ;  /* 0x0000000402087c25 */ /* 0x000fe2000f8e0008 */
[----:B------:R-:W-:Y:S02]  /*2350*/  BSSY B1, `(.L_x_37) ;  /* 0x000000e000017945 */ /* 0x000fe40003800000 */
[----:B------:R-:W-:Y:S01]  /*2360*/  ISETP.LT.OR P2, PT, R0, 0x1, !P1 ;  /* 0x000000010000780c */ /* 0x000fe20004f41670 */
[----:B------:R-:W-:Y:S01]  /*2370*/  IMAD R3, R15, UR4, RZ ;  /* 0x000000040f037c24 */ /* 0x000fe2000f8e02ff */
[----:B------:R-:W1:Y:S01]  /*2380*/  LDC.64 R100, c[0x0][0x5a8] ;  /* 0x00016a00ff647b82 */ /* 0x000e620000000a00 */
[----:B------:R-:W-:Y:S02]  /*2390*/  IADD3 R10, P0, R18, R8, RZ ;  /* 0x00000008120a7210 */ /* 0x000fe40007f1e0ff */
[----:B------:R-:W-:-:S05]  /*23a0*/  IMAD R3, R2, UR5, R3 ;  /* 0x0000000502037c24 */ /* 0x000fca000f8e0203 */
[----:B------:R-:W-:Y:S01]  /*23b0*/  IADD3.X R11, R14, R9, R3, P0, !PT ;  /* 0x000000090e0b7210 */ /* 0x000fe200007fe403 */
[-C--:B0-----:R-:W-:Y:S02]  /*23c0*/  IMAD R8, R13, R20.reuse, RZ ;  /* 0x000000140d087224 */ /* 0x081fe400078e02ff */
[----:B------:R-:W-:-:S04]  /*23d0*/  IMAD.WIDE.U32 R2, R12, R20, R10 ;  /* 0x000000140c027225 */ /* 0x000fc800078e000a */
[----:B------:R-:W-:Y:S01]  /*23e0*/  IMAD R19, R12, R21, R8 ;  /* 0x000000150c137224 */ /* 0x000fe200078e0208 */
[----:B-1----:R-:W-:-:S04]  /*23f0*/  IADD3 R2, P0, R2, R100, RZ ;  /* 0x0000006402027210 */ /* 0x002fc80007f1e0ff */
[----:B------:R-:W-:Y:S01]  /*2400*/  IADD3.X R3, R101, R3, R19, P0, !PT ;  /* 0x0000000365037210 */ /* 0x000fe200007fe413 */
[----:B------:R-:W-:Y:S08]  /*2410*/  @P2 BRA `(.L_x_38) ;  /* 0x0000000000042947 */ /* 0x000ff00003800000 */
[----:B------:R0:W5:Y:S02]  /*2420*/  LDG.E.U8 R98, desc[UR52][R2.64] ;  /* 0x0000003402627981 */ /* 0x000164000c1e1100 */
.L_x_38:
[----:B------:R-:W-:Y:S05]  /*2430*/  BSYNC B1 ;  /* 0x0000000000017941 */ /* 0x000fea0003800000 */
.L_x_37:
[----:B-----5:R-:W-:Y:S01]  /*2440*/  LOP3.LUT R13, R98, 0xffff, RZ, 0xc0, !PT ;  /* 0x0000ffff620d7812 */ /* 0x020fe200078ec0ff */
[----:B------:R-:W-:Y:S01]  /*2450*/  IMAD.SHL.U32 R8, R20, 0x8, RZ ;  /* 0x0000000814087824 */ /* 0x000fe200078e00ff */
[----:B------:R-:W-:Y:S01]  /*2460*/  ISETP.LT.OR P5, PT, R0, 0x2, !P1 ;  /* 0x000000020000780c */ /* 0x000fe20004fa1670 */
[----:B------:R-:W-:Y:S01]  /*2470*/  BSSY B1, `(.L_x_39) ;  /* 0x000000e000017945 */ /* 0x000fe20003800000 */
[----:B------:R-:W-:Y:S02]  /*2480*/  PRMT R14, R13, 0x8880, RZ ;  /* 0x000088800d0e7816 */ /* 0x000fe400000000ff */
[----:B------:R-:W-:Y:S02]  /*2490*/  SHF.L.U64.HI R9, R20, 0x3, R21 ;  /* 0x0000000314097819 */ /* 0x000fe40000010215 */
[----:B------:R-:W-:Y:S01]  /*24a0*/  ISETP.GE.AND P0, PT, R102, 0x9, PT ;  /* 0x000000096600780c */ /* 0x000fe20003f06270 */
[----:B------:R-:W-:Y:S02]  /*24b0*/  IMAD R13, R14, R89, RZ ;  /* 0x000000590e0d7224 */ /* 0x000fe400078e02ff */
[----:B------:R-:W-:-:S04]  /*24c0*/  IMAD.WIDE.U32 R8, R12, R20, R8 ;  /* 0x000000140c087225 */ /* 0x000fc800078e0008 */
[----:B------:R-:W-:Y:S01]  /*24d0*/  @!P2 IMAD R15, R24, R88, R13 ;  /* 0x00000058180fa224 */ /* 0x000fe200078e020d */
[----:B------:R-:W-:Y:S01]  /*24e0*/  IADD3 R8, P3, P4, R10, R100, R8 ;  /* 0x000000640a087210 */ /* 0x000fe20007c7e008 */
[----:B------:R-:W-:-:S03]  /*24f0*/  IMAD.IADD R14, R19, 0x1, R9 ;  /* 0x00000001130e7824 */ /* 0x000fc600078e0209 */
[----:B------:R1:W-:Y:S01]  /*2500*/  @!P2 STG.E.U8 desc[UR52][R4.64], R15 ;  /* 0x0000000f0400a986 */ /* 0x0003e2000c101134 */
[----:B------:R-:W-:Y:S08]  /*2510*/  @P5 BRA `(.L_x_40) ;  /* 0x00000000000c5947 */ /* 0x000ff00003800000 */
[----:B------:R-:W2:Y:S02]  /*2520*/  LDG.E.U8 R98, desc[UR52][R2.64+0x1] ;  /* 0x0000013402627981 */ /* 0x000ea4000c1e1100 */
[----:B--2---:R-:W-:-:S05]  /*2530*/  PRMT R12, R98, 0x8880, RZ ;  /* 0x00008880620c7816 */ /* 0x004fca00000000ff */
[----:B------:R-:W-:-:S07]  /*2540*/  IMAD R13, R12, R89, RZ ;  /* 0x000000590c0d7224 */ /* 0x000fce00078e02ff */
.L_x_40:
[----:B------:R-:W-:Y:S05]  /*2550*/  BSYNC B1 ;  /* 0x0000000000017941 */ /* 0x000fea0003800000 */
.L_x_39:
[C---:B------:R-:W-:Y:S01]  /*2560*/  ISETP.LT.OR P2, PT, R0.reuse, 0x1, !P0 ;  /* 0x000000010000780c */ /* 0x040fe20004741670 */
[----:B------:R-:W-:Y:S01]  /*2570*/  @!P5 IMAD R25, R25, R88, R13 ;  /* 0x000000581919d224 */ /* 0x000fe200078e020d */
[----:B------:R-:W-:Y:S01]  /*2580*/  BSSY B1, `(.L_x_41) ;  /* 0x000000b000017945 */ /* 0x000fe20003800000 */
[----:B------:R-:W-:Y:S02]  /*2590*/  IADD3.X R9, R11, R101, R14, P3, P4 ;  /* 0x000000650b097210 */ /* 0x000fe40001fe840e */
[C---:B------:R-:W-:Y:S01]  /*25a0*/  ISETP.LT.OR P4, PT, R0.reuse, 0x2, !P0 ;  /* 0x000000020000780c */ /* 0x040fe20004781670 */
[----:B------:R2:W-:Y:S01]  /*25b0*/  @!P5 STG.E.U8 desc[UR52][R4.64+0x1], R25 ;  /* 0x000001190400d986 */ /* 0x0005e2000c101134 */
[C---:B------:R-:W-:Y:S02]  /*25c0*/  ISETP.LT.OR P5, PT, R0.reuse, 0x9, !P1 ;  /* 0x000000090000780c */ /* 0x040fe40004fa1670 */
[C---:B------:R-:W-:Y:S02]  /*25d0*/  ISETP.LT.OR P6, PT, R0.reuse, 0xa, !P1 ;  /* 0x0000000a0000780c */ /* 0x040fe40004fc1670 */
[----:B------:R-:W-:-:S02]  /*25e0*/  ISETP.LT.OR P3, PT, R0, 0x9, !P0 ;  /* 0x000000090000780c */ /* 0x000fc40004761670 */
[----:B------:R-:W-:Y:S11]  /*25f0*/  @P2 BRA `(.L_x_42) ;  /* 0x00000000000c2947 */ /* 0x000ff60003800000 */
[----:B------:R-:W3:Y:S02]  /*2600*/  LDG.E.U8 R98, desc[UR52][R8.64] ;  /* 0x0000003408627981 */ /* 0x000ee4000c1e1100 */
[----:B---3--:R-:W-:-:S05]  /*2610*/  PRMT R10, R98, 0x8880, RZ ;  /* 0x00008880620a7816 */ /* 0x008fca00000000ff */
[----:B------:R-:W-:-:S07]  /*2620*/  IMAD R13, R10, R89, RZ ;  /* 0x000000590a0d7224 */ /* 0x000fce00078e02ff */
.L_x_42:
[----:B------:R-:W-:Y:S05]  /*2630*/  BSYNC B1 ;  /* 0x0000000000017941 */ /* 0x000fea0003800000 */
.L_x_41:
[----:B------:R-:W-:Y:S01]  /*2640*/  @!P2 IMAD R11, R26, R88, R13 ;  /* 0x000000581a0ba224 */ /* 0x000fe200078e020d */
[----:B------:R-:W-:Y:S04]  /*2650*/  BSSY B1, `(.L_x_43) ;  /* 0x0000006000017945 */ /* 0x000fe80003800000 */
[----:B------:R3:W-:Y:S01]  /*2660*/  @!P2 STG.E.U8 desc[UR52][R6.64], R11 ;  /* 0x0000000b0600a986 */ /* 0x0007e2000c101134 */
[----:B------:R-:W-:Y:S05]  /*2670*/  @P4 BRA `(.L_x_44) ;  /* 0x00000000000c4947 */ /* 0x000fea0003800000 */
[----:B------:R-:W4:Y:S02]  /*2680*/  LDG.E.U8 R98, desc[UR52][R8.64+0x1] ;  /* 0x0000013408627981 */ /* 0x000f24000c1e1100 */
[----:B----4-:R-:W-:-:S05]  /*2690*/  PRMT R10, R98, 0x8880, RZ ;  /* 0x00008880620a7816 */ /* 0x010fca00000000ff */
[----:B------:R-:W-:-:S07]  /*26a0*/  IMAD R13, R10, R89, RZ ;  /* 0x000000590a0d7224 */ /* 0x000fce00078e02ff */
.L_x_44:
[----:B------:R-:W-:Y:S05]  /*26b0*/  BSYNC B1 ;  /* 0x0000000000017941 */ /* 0x000fea0003800000 */
.L_x_43:
[----:B------:R-:W-:Y:S01]  /*26c0*/  @!P4 IMAD R27, R27, R88, R13 ;  /* 0x000000581b1bc224 */ /* 0x000fe200078e020d */
[----:B------:R-:W-:Y:S04]  /*26d0*/  BSSY B1, `(.L_x_45) ;  /* 0x0000006000017945 */ /* 0x000fe80003800000 */
[----:B------:R4:W-:Y:S01]  /*26e0*/  @!P4 STG.E.U8 desc[UR52][R6.64+0x1], R27 ;  /* 0x0000011b0600c986 */ /* 0x0009e2000c101134 */
[----:B------:R-:W-:Y:S05]  /*26f0*/  @P5 BRA `(.L_x_46) ;  /* 0x00000000000c5947 */ /* 0x000fea0003800000 */
[----:B------:R-:W5:Y:S02]  /*2700*/  LDG.E.U8 R98, desc[UR52][R2.64+0x8] ;  /* 0x0000083402627981 */ /* 0x000f64000c1e1100 */
[----:B-----5:R-:W-:-:S05]  /*2710*/  PRMT R10, R98, 0x8880, RZ ;  /* 0x00008880620a7816 */ /* 0x020fca00000000ff */
[----:B------:R-:W-:-:S07]  /*2720*/  IMAD R13, R10, R89, RZ ;  /* 0x000000590a0d7224 */ /* 0x000fce00078e02ff */
.L_x_46:
[----:B------:R-:W-:Y:S05]  /*2730*/  BSYNC B1 ;  /* 0x0000000000017941 */ /* 0x000fea0003800000 */
.L_x_45:
[----:B---3--:R-:W-:Y:S01]  /*2740*/  @!P5 IMAD R11, R28, R88, R13 ;  /* 0x000000581c0bd224 */ /* 0x008fe200078e020d */
[----:B------:R-:W-:Y:S04]  /*2750*/  BSSY B1, `(.L_x_47) ;  /* 0x0000006000017945 */ /* 0x000fe80003800000 */
[----:B------:R3:W-:Y:S01]  /*2760*/  @!P5 STG.E.U8 desc[UR52][R4.64+0x8], R11 ;  /* 0x0000080b0400d986 */ /* 0x0007e2000c101134 */
[----:B------:R-:W-:Y:S05]  /*2770*/  @P6 BRA `(.L_x_48) ;  /* 0x00000000000c6947 */ /* 0x000fea0003800000 */
[----:B------:R-:W5:Y:S02]  /*2780*/  LDG.E.U8 R98, desc[UR52][R2.64+0x9] ;  /* 0x0000093402627981 */ /* 0x000f64000c1e1100 */
[----:B-----5:R-:W-:-:S05]  /*2790*/  PRMT R10, R98, 0x8880, RZ ;  /* 0x00008880620a7816 */ /* 0x020fca00000000ff */
[----:B------:R-:W-:-:S07]  /*27a0*/  IMAD R13, R10, R89, RZ ;  /* 0x000000590a0d7224 */ /* 0x000fce00078e02ff */
.L_x_48:
[----:B------:R-:W-:Y:S05]  /*27b0*/  BSYNC B1 ;  /* 0x0000000000017941 */ /* 0x000fea0003800000 */
.L_x_47:
[----:B------:R-:W-:Y:S01]  /*27c0*/  @!P6 IMAD R29, R29, R88, R13 ;  /* 0x000000581d1de224 */ /* 0x000fe200078e020d */
[----:B------:R-:W-:Y:S04]  /*27d0*/  BSSY B1, `(.L_x_49) ;  /* 0x0000006000017945 */ /* 0x000fe80003800000 */
[----:B------:R0:W-:Y:S01]  /*27e0*/  @!P6 STG.E.U8 desc[UR52][R4.64+0x9], R29 ;  /* 0x0000091d0400e986 */ /* 0x0001e2000c101134 */
[----:B------:R-:W-:Y:S05]  /*27f0*/  @P3 BRA `(.L_x_50) ;  /* 0x00000000000c3947 */ /* 0x000fea0003800000 */
[----:B------:R-:W5:Y:S02]  /*2800*/  LDG.E.U8 R98, desc[UR52][R8.64+0x8] ;  /* 0x0000083408627981 */ /* 0x000f64000c1e1100 */
[----:B-----5:R-:W-:-:S05]  /*2810*/  PRMT R10, R98, 0x8880, RZ ;  /* 0x00008880620a7816 */ /* 0x020fca00000000ff */
[----:B------:R-:W-:-:S07]  /*2820*/  IMAD R13, R10, R89, RZ ;  /* 0x000000590a0d7224 */ /* 0x000fce00078e02ff */
.L_x_50:
[----:B------:R-:W-:Y:S05]  /*2830*/  BSYNC B1 ;  /* 0x0000000000017941 */ /* 0x000fea0003800000 */
.L_x_49:
[----:B------:R-:W-:Y:S01]  /*2840*/  ISETP.LT.OR P5, PT, R0, 0xa, !P0 ;  /* 0x0000000a0000780c */ /* 0x000fe200047a1670 */
[----:B---3--:R-:W-:Y:S01]  /*2850*/  @!P3 IMAD R11, R30, R88, R13 ;  /* 0x000000581e0bb224 */ /* 0x008fe200078e020d */
[----:B------:R-:W-:Y:S01]  /*2860*/  BSSY B1, `(.L_x_51) ;  /* 0x000000a000017945 */ /* 0x000fe20003800000 */
[C---:B------:R-:W-:Y:S02]  /*2870*/  ISETP.LT.OR P4, PT, R0.reuse, 0x11, !P1 ;  /* 0x000000110000780c */ /* 0x040fe40004f81670 */
[C---:B------:R-:W-:Y:S01]  /*2880*/  ISETP.LT.OR P6, PT, R0.reuse, 0x11, !P0 ;  /* 0x000000110000780c */ /* 0x040fe200047c1670 */
[----:B------:R3:W-:Y:S01]  /*2890*/  @!P3 STG.E.U8 desc[UR52][R6.64+0x8], R11 ;  /* 0x0000080b0600b986 */ /* 0x0007e2000c101134 */
[C---:B------:R-:W-:Y:S02]  /*28a0*/  ISETP.LT.OR P3, PT, R0.reuse, 0x12, !P1 ;  /* 0x000000120000780c */ /* 0x040fe40004f61670 */
[----:B------:R-:W-:-:S04]  /*28b0*/  ISETP.LT.OR P2, PT, R0, 0x12, !P0 ;  /* 0x000000120000780c */ /* 0x000fc80004741670 */
[----:B------:R-:W-:Y:S09]  /*28c0*/  @P5 BRA `(.L_x_52) ;  /* 0x00000000000c5947 */ /* 0x000ff20003800000 */
[----:B------:R-:W5:Y:S02]  /*28d0*/  LDG.E.U8 R98, desc[UR52][R8.64+0x9] ;  /* 0x0000093408627981 */ /* 0x000f64000c1e1100 */
[----:B-----5:R-:W-:-:S05]  /*28e0*/  PRMT R10, R98, 0x8880, RZ ;  /* 0x00008880620a7816 */ /* 0x020fca00000000ff */
[----:B------:R-:W-:-:S07]  /*28f0*/  IMAD R13, R10, R89, RZ ;  /* 0x000000590a0d7224 */ /* 0x000fce00078e02ff */
.L_x_52:
[----:B------:R-:W-:Y:S05]  /*2900*/  BSYNC B1 ;  /* 0x0000000000017941 */ /* 0x000fea0003800000 */
.L_x_51:
[----:B------:R-:W-:Y:S01]  /*2910*/  @!P5 IMAD R31, R31, R88, R13 ;  /* 0x000000581f1fd224 */ /* 0x000fe200078e020d */
[----:B------:R-:W-:Y:S04]  /*2920*/  BSSY B1, `(.L_x_53) ;  /* 0x0000006000017945 */ /* 0x000fe80003800000 */
[----:B------:R0:W-:Y:S01]  /*2930*/  @!P5 STG.E.U8 desc[UR52][R6.64+0x9], R31 ;  /* 0x0000091f0600d986 */ /* 0x0001e2000c101134 */
[----:B------:R-:W-:Y:S05]  /*2940*/  @P4 BRA `(.L_x_54) ;  /* 0x00000000000c4947 */ /* 0x000fea0003800000 */
[----:B------:R-:W5:Y:S02]  /*2950*/  LDG.E.U8 R98, desc[UR52][R2.64+0x10] ;  /* 0x0000103402627981 */ /* 0x000f64000c1e1100 */
[----:B-----5:R-:W-:-:S05]  /*2960*/  PRMT R10, R98, 0x8880, RZ ;  /* 0x00008880620a7816 */ /* 0x020fca00000000ff */
[----:B------:R-:W-:-:S07]  /*2970*/  IMAD R13, R10, R89, RZ ;  /* 0x000000590a0d7224 */ /* 0x000fce00078e02ff */
.L_x_54:
[----:B------:R-:W-:Y:S05]  /*2980*/  BSYNC B1 ;  /* 0x0000000000017941 */ /* 0x000fea0003800000 */
.L_x_53:
[----:B---3--:R-:W-:Y:S01]  /*2990*/  @!P4 IMAD R11, R32, R88, R13 ;  /* 0x00000058200bc224 */ /* 0x008fe200078e020d */
[----:B------:R-:W-:Y:S04]  /*29a0*/  BSSY B1, `(.L_x_55) ;  /* 0x0000006000017945 */ /* 0x000fe80003800000 */
[----:B------:R3:W-:Y:S01]  /*29b0*/  @!P4 STG.E.U8 desc[UR52][R4.64+0x10], R11 ;  /* 0x0000100b0400c986 */ /* 0x0007e2000c101134 */
[----:B------:R-:W-:Y:S05]  /*29c0*/  @P3 BRA `(.L_x_56) ;  /* 0x00000000000c3947 */ /* 0x000fea0003800000 */
[----:B------:R-:W5:Y:S02]  /*29d0*/  LDG.E.U8 R98, desc[UR52][R2.64+0x11] ;  /* 0x0000113402627981 */ /* 0x000f64000c1e1100 */
[----:B-----5:R-:W-:-:S05]  /*29e0*/  PRMT R10, R98, 0x8880, RZ ;  /* 0x00008880620a7816 */ /* 0x020fca00000000ff */
[----:B------:R-:W-:-:S07]  /*29f0*/  IMAD R13, R10, R89, RZ ;  /* 0x000000590a0d7224 */ /* 0x000fce00078e02ff */
.L_x_56:
[----:B------:R-:W-:Y:S05]  /*2a00*/  BSYNC B1 ;  /* 0x0000000000017941 */ /* 0x000fea0003800000 */
.L_x_55:
[----:B------:R-:W-:Y:S01]  /*2a10*/  @!P3 IMAD R33, R33, R88, R13 ;  /* 0x000000582121b224 */ /* 0x000fe200078e020d */
[----:B------:R-:W-:Y:S04]  /*2a20*/  BSSY B1, `(.L_x_57) ;  /* 0x0000006000017945 */ /* 0x000fe80003800000 */
[----:B------:R0:W-:Y:S01]  /*2a30*/  @!P3 STG.E.U8 desc[UR52][R4.64+0x11], R33 ;  /* 0x000011210400b986 */ /* 0x0001e2000c101134 */
[----:B------:R-:W-:Y:S05]  /*2a40*/  @P6 BRA `(.L_x_58) ;  /* 0x00000000000c6947 */ /* 0x000fea0003800000 */
[----:B------:R-:W5:Y:S02]  /*2a50*/  LDG.E.U8 R98, desc[UR52][R8.64+0x10] ;  /* 0x0000103408627981 */ /* 0x000f64000c1e1100 */
[----:B-----5:R-:W-:-:S05]  /*2a60*/  PRMT R10, R98, 0x8880, RZ ;  /* 0x00008880620a7816 */ /* 0x020fca00000000ff */
[----:B------:R-:W-:-:S07]  /*2a70*/  IMAD R13, R10, R89, RZ ;  /* 0x000000590a0d7224 */ /* 0x000fce00078e02ff */
.L_x_58:
[----:B------:R-:W-:Y:S05]  /*2a80*/  BSYNC B1 ;  /* 0x0000000000017941 */ /* 0x000fea0003800000 */
.L_x_57:
[----:B---3--:R-:W-:Y:S01]  /*2a90*/  @!P6 IMAD R11, R34, R88, R13 ;  /* 0x00000058220be224 */ /* 0x008fe200078e020d */
[----:B------:R-:W-:Y:S04]  /*2aa0*/  BSSY B1, `(.L_x_59) ;  /* 0x0000006000017945 */ /* 0x000fe80003800000 */
[----:B------:R3:W-:Y:S01]  /*2ab0*/  @!P6 STG.E.U8 desc[UR52][R6.64+0x10], R11 ;  /* 0x0000100b0600e986 */ /* 0x0007e2000c101134 */
[----:B------:R-:W-:Y:S05]  /*2ac0*/  @P2 BRA `(.L_x_60) ;  /* 0x00000000000c2947 */ /* 0x000fea0003800000 */
[----:B------:R-:W5:Y:S02]  /*2ad0*/  LDG.E.U8 R98, desc[UR52][R8.64+0x11] ;  /* 0x0000113408627981 */ /* 0x000f64000c1e1100 */
[----:B-----5:R-:W-:-:S05]  /*2ae0*/  PRMT R10, R98, 0x8880, RZ ;  /* 0x00008880620a7816 */ /* 0x020fca00000000ff */
[----:B------:R-:W-:-:S07]  /*2af0*/  IMAD R13, R10, R89, RZ ;  /* 0x000000590a0d7224 */ /* 0x000fce00078e02ff */
.L_x_60:
[----:B------:R-:W-:Y:S05]  /*2b00*/  BSYNC B1 ;  /* 0x0000000000017941 */ /* 0x000fea0003800000 */
.L_x_59:
[C---:B------:R-:W-:Y:S01]  /*2b10*/  ISETP.LT.OR P4, PT, R0.reuse, 0x19, !P1 ;  /* 0x000000190000780c */ /* 0x040fe20004f81670 */
[----:B------:R-:W-:Y:S01]  /*2b20*/  @!P2 IMAD R35, R35, R88, R13 ;  /* 0x000000582323a224 */ /* 0x000fe200078e020d */
        /* <DEDUP_REMOVED lines=10> */
.L_x_62:
[----:B------:R-:W-:Y:S05]  /*2bd0*/  BSYNC B1 ;  /* 0x0000000000017941 */ /* 0x000fea0003800000 */
.L_x_61:
[----:B---3--:R-:W-:Y:S01]  /*2be0*/  @!P4 IMAD R11, R36, R88, R13 ;  /* 0x00000058240bc224 */ /* 0x008fe200078e020d */
[----:B------:R-:W-:Y:S04]  /*2bf0*/  BSSY B1, `(.L_x_63) ;  /* 0x0000006000017945 */ /* 0x000fe80003800000 */
[----:B------:R3:W-:Y:S01]  /*2c00*/  @!P4 STG.E.U8 desc[UR52][R4.64+0x18], R11 ;  /* 0x0000180b0400c986 */ /* 0x0007e2000c101134 */
[----:B------:R-:W-:Y:S05]  /*2c10*/  @P3 BRA `(.L_x_64) ;  /* 0x00000000000c3947 */ /* 0x000fea0003800000 */
[----:B------:R-:W5:Y:S02]  /*2c20*/  LDG.E.U8 R98, desc[UR52][R2.64+0x19] ;  /* 0x0000193402627981 */ /* 0x000f64000c1e1100 */
[----:B-----5:R-:W-:-:S05]  /*2c30*/  PRMT R10, R98, 0x8880, RZ ;  /* 0x00008880620a7816 */ /* 0x020fca00000000ff */
[----:B------:R-:W-:-:S07]  /*2c40*/  IMAD R13, R10, R89, RZ ;  /* 0x000000590a0d7224 */ /* 0x000fce00078e02ff */
.L_x_64:
[----:B------:R-:W-:Y:S05]  /*2c50*/  BSYNC B1 ;  /* 0x0000000000017941 */ /* 0x000fea0003800000 */
.L_x_63:
[----:B------:R-:W-:Y:S01]  /*2c60*/  @!P3 IMAD R37, R37, R88, R13 ;  /* 0x000000582525b224 */ /* 0x000fe200078e020d */
[----:B------:R-:W-:Y:S04]  /*2c70*/  BSSY B1, `(.L_x_65) ;  /* 0x0000006000017945 */ /* 0x000fe80003800000 */
[----:B------:R0:W-:Y:S01]  /*2c80*/  @!P3 STG.E.U8 desc[UR52][R4.64+0x19], R37 ;  /* 0x000019250400b986 */ /* 0x0001e2000c101134 */
[----:B------:R-:W-:Y:S05]  /*2c90*/  @P5 BRA `(.L_x_66) ;  /* 0x00000000000c5947 */ /* 0x000fea0003800000 */
[----:B------:R-:W5:Y:S02]  /*2ca0*/  LDG.E.U8 R98, desc[UR52][R8.64+0x18] ;  /* 0x0000183408627981 */ /* 0x000f64000c1e1100 */
[----:B-----5:R-:W-:-:S05]  /*2cb0*/  PRMT R10, R98, 0x8880, RZ ;  /* 0x00008880620a7816 */ /* 0x020fca00000000ff */
[----:B------:R-:W-:-:S07]  /*2cc0*/  IMAD R13, R10, R89, RZ ;  /* 0x000000590a0d7224 */ /* 0x000fce00078e02ff */
.L_x_66:
[----:B------:R-:W-:Y:S05]  /*2cd0*/  BSYNC B1 ;  /* 0x0000000000017941 */ /* 0x000fea0003800000 */
.L_x_65:
[----:B---3--:R-:W-:Y:S01]  /*2ce0*/  @!P5 IMAD R11, R38, R88, R13 ;  /* 0x00000058260bd224 */ /* 0x008fe200078e020d */
[----:B------:R-:W-:Y:S04]  /*2cf0*/  BSSY B1, `(.L_x_67) ;  /* 0x0000006000017945 */ /* 0x000fe80003800000 */
[----:B------:R3:W-:Y:S01]  /*2d00*/  @!P5 STG.E.U8 desc[UR52][R6.64+0x18], R11 ;  /* 0x0000180b0600d986 */ /* 0x0007e2000c101134 */
[----:B------:R-:W-:Y:S05]  /*2d10*/  @P6 BRA `(.L_x_68) ;  /* 0x00000000000c6947 */ /* 0x000fea0003800000 */
[----:B------:R-:W5:Y:S02]  /*2d20*/  LDG.E.U8 R98, desc[UR52][R8.64+0x19] ;  /* 0x0000193408627981 */ /* 0x000f64000c1e1100 */
[----:B-----5:R-:W-:-:S05]  /*2d30*/  PRMT R10, R98, 0x8880, RZ ;  /* 0x00008880620a7816 */ /* 0x020fca00000000ff */
[----:B------:R-:W-:-:S07]  /*2d40*/  IMAD R13, R10, R89, RZ ;  /* 0x000000590a0d7224 */ /* 0x000fce00078e02ff */
.L_x_68:
[----:B------:R-:W-:Y:S05]  /*2d50*/  BSYNC B1 ;  /* 0x0000000000017941 */ /* 0x000fea0003800000 */
.L_x_67:
[----:B------:R-:W-:Y:S01]  /*2d60*/  @!P6 IMAD R39, R39, R88, R13 ;  /* 0x000000582727e224 */ /* 0x000fe200078e020d */
[----:B------:R-:W-:Y:S04]  /*2d70*/  BSSY B1, `(.L_x_69) ;  /* 0x0000006000017945 */ /* 0x000fe80003800000 */
[----:B------:R0:W-:Y:S01]  /*2d80*/  @!P6 STG.E.U8 desc[UR52][R6.64+0x19], R39 ;  /* 0x000019270600e986 */ /* 0x0001e2000c101134 */
[----:B------:R-:W-:Y:S05]  /*2d90*/  @P2 BRA `(.L_x_70) ;  /* 0x00000000000c2947 */ /* 0x000fea0003800000 */
[----:B------:R-:W5:Y:S02]  /*2da0*/  LDG.E.U8 R98, desc[UR52][R2.64+0x20] ;  /* 0x0000203402627981 */ /* 0x000f64000c1e1100 */
[----:B-----5:R-:W-:-:S05]  /*2db0*/  PRMT R10, R98, 0x8880, RZ ;  /* 0x00008880620a7816 */ /* 0x020fca00000000ff */
[----:B------:R-:W-:-:S07]  /*2dc0*/  IMAD R13, R10, R89, RZ ;  /* 0x000000590a0d7224 */ /* 0x000fce00078e02ff */
.L_x_70:
[----:B------:R-:W-:Y:S05]  /*2dd0*/  BSYNC B1 ;  /* 0x0000000000017941 */ /* 0x000fea0003800000 */
.L_x_69:
        /* <DEDUP_REMOVED lines=12> */
.L_x_72:
[----:B------:R-:W-:Y:S05]  /*2ea0*/  BSYNC B1 ;  /* 0x0000000000017941 */ /* 0x000fea0003800000 */
.L_x_71:
[----:B------:R-:W-:Y:S01]  /*2eb0*/  @!P4 IMAD R41, R41, R88, R13 ;  /* 0x000000582929c224 */ /* 0x000fe200078e020d */
[----:B------:R-:W-:Y:S04]  /*2ec0*/  BSSY B1, `(.L_x_73) ;  /* 0x0000006000017945 */ /* 0x000fe80003800000 */
[----:B------:R0:W-:Y:S01]  /*2ed0*/  @!P4 STG.E.U8 desc[UR52][R4.64+0x21], R41 ;  /* 0x000021290400c986 */ /* 0x0001e2000c101134 */
[----:B------:R-:W-:Y:S05]  /*2ee0*/  @P3 BRA `(.L_x_74) ;  /* 0x00000000000c3947 */ /* 0x000fea0003800000 */
[----:B------:R-:W5:Y:S02]  /*2ef0*/  LDG.E.U8 R98, desc[UR52][R8.64+0x20] ;  /* 0x0000203408627981 */ /* 0x000f64000c1e1100 */
[----:B-----5:R-:W-:-:S05]  /*2f00*/  PRMT R10, R98, 0x8880, RZ ;  /* 0x00008880620a7816 */ /* 0x020fca00000000ff */
[----:B------:R-:W-:-:S07]  /*2f10*/  IMAD R13, R10, R89, RZ ;  /* 0x000000590a0d7224 */ /* 0x000fce00078e02ff */
.L_x_74:
[----:B------:R-:W-:Y:S05]  /*2f20*/  BSYNC B1 ;  /* 0x0000000000017941 */ /* 0x000fea0003800000 */
.L_x_73:
[----:B---3--:R-:W-:Y:S01]  /*2f30*/  @!P3 IMAD R11, R42, R88, R13 ;  /* 0x000000582a0bb224 */ /* 0x008fe200078e020d */
[----:B------:R-:W-:Y:S04]  /*2f40*/  BSSY B1, `(.L_x_75) ;  /* 0x0000006000017945 */ /* 0x000fe80003800000 */
[----:B------:R3:W-:Y:S01]  /*2f50*/  @!P3 STG.E.U8 desc[UR52][R6.64+0x20], R11 ;  /* 0x0000200b0600b986 */ /* 0x0007e2000c101134 */
[----:B------:R-:W-:Y:S05]  /*2f60*/  @P5 BRA `(.L_x_76) ;  /* 0x00000000000c5947 */ /* 0x000fea0003800000 */
[----:B------:R-:W5:Y:S02]  /*2f70*/  LDG.E.U8 R98, desc[UR52][R8.64+0x21] ;  /* 0x0000213408627981 */ /* 0x000f64000c1e1100 */
[----:B-----5:R-:W-:-:S05]  /*2f80*/  PRMT R10, R98, 0x8880, RZ ;  /* 0x00008880620a7816 */ /* 0x020fca00000000ff */
[----:B------:R-:W-:-:S07]  /*2f90*/  IMAD R13, R10, R89, RZ ;  /* 0x000000590a0d7224 */ /* 0x000fce00078e02ff */
.L_x_76:
[----:B------:R-:W-:Y:S05]  /*2fa0*/  BSYNC B1 ;  /* 0x0000000000017941 */ /* 0x000fea0003800000 */
.L_x_75:
[----:B------:R-:W-:Y:S01]  /*2fb0*/  @!P5 IMAD R43, R43, R88, R13 ;  /* 0x000000582b2bd224 */ /* 0x000fe200078e020d */
[----:B------:R-:W-:Y:S04]  /*2fc0*/  BSSY B1, `(.L_x_77) ;  /* 0x0000006000017945 */ /* 0x000fe80003800000 */
[----:B------:R0:W-:Y:S01]  /*2fd0*/  @!P5 STG.E.U8 desc[UR52][R6.64+0x21], R43 ;  /* 0x0000212b0600d986 */ /* 0x0001e2000c101134 */
[----:B------:R-:W-:Y:S05]  /*2fe0*/  @P6 BRA `(.L_x_78) ;  /* 0x00000000000c6947 */ /* 0x000fea0003800000 */
[----:B------:R-:W5:Y:S02]  /*2ff0*/  LDG.E.U8 R98, desc[UR52][R2.64+0x28] ;  /* 0x0000283402627981 */ /* 0x000f64000c1e1100 */
[----:B-----5:R-:W-:-:S05]  /*3000*/  PRMT R10, R98, 0x8880, RZ ;  /* 0x00008880620a7816 */ /* 0x020fca00000000ff */
[----:B------:R-:W-:-:S07]  /*3010*/  IMAD R13, R10, R89, RZ ;  /* 0x000000590a0d7224 */ /* 0x000fce00078e02ff */
.L_x_78:
[----:B------:R-:W-:Y:S05]  /*3020*/  BSYNC B1 ;  /* 0x0000000000017941 */ /* 0x000fea0003800000 */
.L_x_77:
[----:B---3--:R-:W-:Y:S01]  /*3030*/  @!P6 IMAD R11, R44, R88, R13 ;  /* 0x000000582c0be224 */ /* 0x008fe200078e020d */
[----:B------:R-:W-:Y:S04]  /*3040*/  BSSY B1, `(.L_x_79) ;  /* 0x0000006000017945 */ /* 0x000fe80003800000 */
[----:B------:R3:W-:Y:S01]  /*3050*/  @!P6 STG.E.U8 desc[UR52][R4.64+0x28], R11 ;  /* 0x0000280b0400e986 */ /* 0x0007e2000c101134 */
[----:B------:R-:W-:Y:S05]  /*3060*/  @P2 BRA `(.L_x_80) ;  /* 0x00000000000c2947 */ /* 0x000fea0003800000 */
[----:B------:R-:W5:Y:S02]  /*3070*/  LDG.E.U8 R98, desc[UR52][R2.64+0x29] ;  /* 0x0000293402627981 */ /* 0x000f64000c1e1100 */
[----:B-----5:R-:W-:-:S05]  /*3080*/  PRMT R10, R98, 0x8880, RZ ;  /* 0x00008880620a7816 */ /* 0x020fca00000000ff */
[----:B------:R-:W-:-:S07]  /*3090*/  IMAD R13, R10, R89, RZ ;  /* 0x000000590a0d7224 */ /* 0x000fce00078e02ff */
.L_x_80:
[----:B------:R-:W-:Y:S05]  /*30a0*/  BSYNC B1 ;  /* 0x0000000000017941 */ /* 0x000fea0003800000 */
.L_x_79:
        /* <DEDUP_REMOVED lines=12> */
.L_x_82:
[----:B------:R-:W-:Y:S05]  /*3170*/  BSYNC B1 ;  /* 0x0000000000017941 */ /* 0x000fea0003800000 */
.L_x_81:
[----:B---3--:R-:W-:Y:S01]  /*3180*/  @!P4 IMAD R11, R46, R88, R13 ;  /* 0x000000582e0bc224 */ /* 0x008fe200078e020d */
[----:B------:R-:W-:Y:S04]  /*3190*/  BSSY B1, `(.L_x_83) ;  /* 0x0000006000017945 */ /* 0x000fe80003800000 */
[----:B------:R3:W-:Y:S01]  /*31a0*/  @!P4 STG.E.U8 desc[UR52][R6.64+0x28], R11 ;  /* 0x0000280b0600c986 */ /* 0x0007e2000c101134 */
[----:B------:R-:W-:Y:S05]  /*31b0*/  @P3 BRA `(.L_x_84) ;  /* 0x00000000000c3947 */ /* 0x000fea0003800000 */
[----:B------:R-:W5:Y:S02]  /*31c0*/  LDG.E.U8 R98, desc[UR52][R8.64+0x29] ;  /* 0x0000293408627981 */ /* 0x000f64000c1e1100 */
[----:B-----5:R-:W-:-:S05]  /*31d0*/  PRMT R10, R98, 0x8880, RZ ;  /* 0x00008880620a7816 */ /* 0x020fca00000000ff */
[----:B------:R-:W-:-:S07]  /*31e0*/  IMAD R13, R10, R89, RZ ;  /* 0x000000590a0d7224 */ /* 0x000fce00078e02ff */
.L_x_84:
[----:B------:R-:W-:Y:S05]  /*31f0*/  BSYNC B1 ;  /* 0x0000000000017941 */ /* 0x000fea0003800000 */
.L_x_83:
[----:B------:R-:W-:Y:S01]  /*3200*/  @!P3 IMAD R47, R47, R88, R13 ;  /* 0x000000582f2fb224 */ /* 0x000fe200078e020d */
[----:B------:R-:W-:Y:S04]  /*3210*/  BSSY B1, `(.L_x_85) ;  /* 0x0000006000017945 */ /* 0x000fe80003800000 */
[----:B------:R0:W-:Y:S01]  /*3220*/  @!P3 STG.E.U8 desc[UR52][R6.64+0x29], R47 ;  /* 0x0000292f0600b986 */ /* 0x0001e2000c101134 */
[----:B------:R-:W-:Y:S05]  /*3230*/  @P5 BRA `(.L_x_86) ;  /* 0x00000000000c5947 */ /* 0x000fea0003800000 */
[----:B------:R-:W5:Y:S02]  /*3240*/  LDG.E.U8 R98, desc[UR52][R2.64+0x30] ;  /* 0x0000303402627981 */ /* 0x000f64000c1e1100 */
[----:B-----5:R-:W-:-:S05]  /*3250*/  PRMT R10, R98, 0x8880, RZ ;  /* 0x00008880620a7816 */ /* 0x020fca00000000ff */
[----:B------:R-:W-:-:S07]  /*3260*/  IMAD R13, R10, R89, RZ ;  /* 0x000000590a0d7224 */ /* 0x000fce00078e02ff */
.L_x_86:
[----:B------:R-:W-:Y:S05]  /*3270*/  BSYNC B1 ;  /* 0x0000000000017941 */ /* 0x000fea0003800000 */
.L_x_85:
[----:B---3--:R-:W-:Y:S01]  /*3280*/  @!P5 IMAD R11, R48, R88, R13 ;  /* 0x00000058300bd224 */ /* 0x008fe200078e020d */
[----:B------:R-:W-:Y:S04]  /*3290*/  BSSY B1, `(.L_x_87) ;  /* 0x0000006000017945 */ /* 0x000fe80003800000 */
[----:B------:R3:W-:Y:S01]  /*32a0*/  @!P5 STG.E.U8 desc[UR52][R4.64+0x30], R11 ;  /* 0x0000300b0400d986 */ /* 0x0007e2000c101134 */
[----:B------:R-:W-:Y:S05]  /*32b0*/  @P6 BRA `(.L_x_88) ;  /* 0x00000000000c6947 */ /* 0x000fea0003800000 */
[----:B------:R-:W5:Y:S02]  /*32c0*/  LDG.E.U8 R98, desc[UR52][R2.64+0x31] ;  /* 0x0000313402627981 */ /* 0x000f64000c1e1100 */
[----:B-----5:R-:W-:-:S05]  /*32d0*/  PRMT R10, R98, 0x8880, RZ ;  /* 0x00008880620a7816 */ /* 0x020fca00000000ff */
[----:B------:R-:W-:-:S07]  /*32e0*/  IMAD R13, R10, R89, RZ ;  /* 0x000000590a0d7224 */ /* 0x000fce00078e02ff */
.L_x_88:
[----:B------:R-:W-:Y:S05]  /*32f0*/  BSYNC B1 ;  /* 0x0000000000017941 */ /* 0x000fea0003800000 */
.L_x_87:
[----:B------:R-:W-:Y:S01]  /*3300*/  @!P6 IMAD R49, R49, R88, R13 ;  /* 0x000000583131e224 */ /* 0x000fe200078e020d */
[----:B------:R-:W-:Y:S04]  /*3310*/  BSSY B1, `(.L_x_89) ;  /* 0x0000006000017945 */ /* 0x000fe80003800000 */
[----:B------:R0:W-:Y:S01]  /*3320*/  @!P6 STG.E.U8 desc[UR52][R4.64+0x31], R49 ;  /* 0x000031310400e986 */ /* 0x0001e2000c101134 */
[----:B------:R-:W-:Y:S05]  /*3330*/  @P2 BRA `(.L_x_90) ;  /* 0x00000000000c2947 */ /* 0x000fea0003800000 */
[----:B------:R-:W5:Y:S02]  /*3340*/  LDG.E.U8 R98, desc[UR52][R8.64+0x30] ;  /* 0x0000303408627981 */ /* 0x000f64000c1e1100 */
[----:B-----5:R-:W-:-:S05]  /*3350*/  PRMT R10, R98, 0x8880, RZ ;  /* 0x00008880620a7816 */ /* 0x020fca00000000ff */
[----:B------:R-:W-:-:S07]  /*3360*/  IMAD R13, R10, R89, RZ ;  /* 0x000000590a0d7224 */ /* 0x000fce00078e02ff */
.L_x_90:
[----:B------:R-:W-:Y:S05]  /*3370*/  BSYNC B1 ;  /* 0x0000000000017941 */ /* 0x000fea0003800000 */
.L_x_89:
        /* <DEDUP_REMOVED lines=12> */
.L_x_92:
[----:B------:R-:W-:Y:S05]  /*3440*/  BSYNC B1 ;  /* 0x0000000000017941 */ /* 0x000fea0003800000 */
.L_x_91:
[----:B------:R-:W-:Y:S01]  /*3450*/  @!P4 IMAD R51, R51, R88, R13 ;  /* 0x000000583333c224 */ /* 0x000fe200078e020d */
[----:B------:R-:W-:Y:S04]  /*3460*/  BSSY B1, `(.L_x_93) ;  /* 0x0000006000017945 */ /* 0x000fe80003800000 */
[----:B------:R0:W-:Y:S01]  /*3470*/  @!P4 STG.E.U8 desc[UR52][R6.64+0x31], R51 ;  /* 0x000031330600c986 */ /* 0x0001e2000c101134 */
[----:B------:R-:W-:Y:S05]  /*3480*/  @P3 BRA `(.L_x_94) ;  /* 0x00000000000c3947 */ /* 0x000fea0003800000 */
[----:B------:R-:W5:Y:S02]  /*3490*/  LDG.E.U8 R98, desc[UR52][R2.64+0x38] ;  /* 0x0000383402627981 */ /* 0x000f64000c1e1100 */
[----:B-----5:R-:W-:-:S05]  /*34a0*/  PRMT R10, R98, 0x8880, RZ ;  /* 0x00008880620a7816 */ /* 0x020fca00000000ff */
[----:B------:R-:W-:-:S07]  /*34b0*/  IMAD R13, R10, R89, RZ ;  /* 0x000000590a0d7224 */ /* 0x000fce00078e02ff */
.L_x_94:
[----:B------:R-:W-:Y:S05]  /*34c0*/  BSYNC B1 ;  /* 0x0000000000017941 */ /* 0x000fea0003800000 */
.L_x_93:
[----:B---3--:R-:W-:Y:S01]  /*34d0*/  @!P3 IMAD R11, R52, R88, R13 ;  /* 0x00000058340bb224 */ /* 0x008fe200078e020d */
[----:B------:R-:W-:Y:S04]  /*34e0*/  BSSY B1, `(.L_x_95) ;  /* 0x0000006000017945 */ /* 0x000fe80003800000 */
[----:B------:R3:W-:Y:S01]  /*34f0*/  @!P3 STG.E.U8 desc[UR52][R4.64+0x38], R11 ;  /* 0x0000380b0400b986 */ /* 0x0007e2000c101134 */
[----:B------:R-:W-:Y:S05]  /*3500*/  @P5 BRA `(.L_x_96) ;  /* 0x00000000000c5947 */ /* 0x000fea0003800000 */
[----:B------:R-:W5:Y:S02]  /*3510*/  LDG.E.U8 R98, desc[UR52][R2.64+0x39] ;  /* 0x0000393402627981 */ /* 0x000f64000c1e1100 */
[----:B-----5:R-:W-:-:S05]  /*3520*/  PRMT R10, R98, 0x8880, RZ ;  /* 0x00008880620a7816 */ /* 0x020fca00000000ff */
[----:B------:R-:W-:-:S07]  /*3530*/  IMAD R13, R10, R89, RZ ;  /* 0x000000590a0d7224 */ /* 0x000fce00078e02ff */
.L_x_96:
[----:B------:R-:W-:Y:S05]  /*3540*/  BSYNC B1 ;  /* 0x0000000000017941 */ /* 0x000fea0003800000 */
.L_x_95:
[----:B------:R-:W-:Y:S01]  /*3550*/  @!P5 IMAD R53, R53, R88, R13 ;  /* 0x000000583535d224 */ /* 0x000fe200078e020d */
[----:B------:R-:W-:Y:S04]  /*3560*/  BSSY B1, `(.L_x_97) ;  /* 0x0000006000017945 */ /* 0x000fe80003800000 */
[----:B------:R0:W-:Y:S01]  /*3570*/  @!P5 STG.E.U8 desc[UR52][R4.64+0x39], R53 ;  /* 0x000039350400d986 */ /* 0x0001e2000c101134 */
[----:B------:R-:W-:Y:S05]  /*3580*/  @P6 BRA `(.L_x_98) ;  /* 0x00000000000c6947 */ /* 0x000fea0003800000 */
[----:B------:R-:W5:Y:S02]  /*3590*/  LDG.E.U8 R98, desc[UR52][R8.64+0x38] ;  /* 0x0000383408627981 */ /* 0x000f64000c1e1100 */
[----:B-----5:R-:W-:-:S05]  /*35a0*/  PRMT R10, R98, 0x8880, RZ ;  /* 0x00008880620a7816 */ /* 0x020fca00000000ff */
[----:B------:R-:W-:-:S07]  /*35b0*/  IMAD R13, R10, R89, RZ ;  /* 0x000000590a0d7224 */ /* 0x000fce00078e02ff */
.L_x_98:
[----:B------:R-:W-:Y:S05]  /*35c0*/  BSYNC B1 ;  /* 0x0000000000017941 */ /* 0x000fea0003800000 */
.L_x_97:
[----:B---3--:R-:W-:Y:S01]  /*35d0*/  @!P6 IMAD R11, R54, R88, R13 ;  /* 0x00000058360be224 */ /* 0x008fe200078e020d */
[----:B------:R-:W-:Y:S04]  /*35e0*/  BSSY B1, `(.L_x_99) ;  /* 0x0000006000017945 */ /* 0x000fe80003800000 */
[----:B------:R3:W-:Y:S01]  /*35f0*/  @!P6 STG.E.U8 desc[UR52][R6.64+0x38], R11 ;  /* 0x0000380b0600e986 */ /* 0x0007e2000c101134 */
[----:B------:R-:W-:Y:S05]  /*3600*/  @P2 BRA `(.L_x_100) ;  /* 0x00000000000c2947 */ /* 0x000fea0003800000 */
[----:B------:R-:W5:Y:S02]  /*3610*/  LDG.E.U8 R98, desc[UR52][R8.64+0x39] ;  /* 0x0000393408627981 */ /* 0x000f64000c1e1100 */
[----:B-----5:R-:W-:-:S05]  /*3620*/  PRMT R10, R98, 0x8880, RZ ;  /* 0x00008880620a7816 */ /* 0x020fca00000000ff */
[----:B------:R-:W-:-:S07]  /*3630*/  IMAD R13, R10, R89, RZ ;  /* 0x000000590a0d7224 */ /* 0x000fce00078e02ff */
.L_x_100:
[----:B------:R-:W-:Y:S05]  /*3640*/  BSYNC B1 ;  /* 0x0000000000017941 */ /* 0x000fea0003800000 */
.L_x_99:
        /* <DEDUP_REMOVED lines=12> */
.L_x_102:
[----:B------:R-:W-:Y:S05]  /*3710*/  BSYNC B1 ;  /* 0x0000000000017941 */ /* 0x000fea0003800000 */
.L_x_101:
[----:B---3--:R-:W-:Y:S01]  /*3720*/  @!P4 IMAD R11, R56, R88, R13 ;  /* 0x00000058380bc224 */ /* 0x008fe200078e020d */
[----:B------:R-:W-:Y:S04]  /*3730*/  BSSY B1, `(.L_x_103) ;  /* 0x0000006000017945 */ /* 0x000fe80003800000 */
[----:B------:R3:W-:Y:S01]  /*3740*/  @!P4 STG.E.U8 desc[UR52][R4.64+0x40], R11 ;  /* 0x0000400b0400c986 */ /* 0x0007e2000c101134 */
[----:B------:R-:W-:Y:S05]  /*3750*/  @P3 BRA `(.L_x_104) ;  /* 0x00000000000c3947 */ /* 0x000fea0003800000 */
[----:B------:R-:W5:Y:S02]  /*3760*/  LDG.E.U8 R98, desc[UR52][R2.64+0x41] ;  /* 0x0000413402627981 */ /* 0x000f64000c1e1100 */
[----:B-----5:R-:W-:-:S05]  /*3770*/  PRMT R10, R98, 0x8880, RZ ;  /* 0x00008880620a7816 */ /* 0x020fca00000000ff */
[----:B------:R-:W-:-:S07]  /*3780*/  IMAD R13, R10, R89, RZ ;  /* 0x000000590a0d7224 */ /* 0x000fce00078e02ff */
.L_x_104:
[----:B------:R-:W-:Y:S05]  /*3790*/  BSYNC B1 ;  /* 0x0000000000017941 */ /* 0x000fea0003800000 */
.L_x_103:
[----:B------:R-:W-:Y:S01]  /*37a0*/  @!P3 IMAD R57, R57, R88, R13 ;  /* 0x000000583939b224 */ /* 0x000fe200078e020d */
[----:B------:R-:W-:Y:S04]  /*37b0*/  BSSY B1, `(.L_x_105) ;  /* 0x0000006000017945 */ /* 0x000fe80003800000 */
[----:B------:R0:W-:Y:S01]  /*37c0*/  @!P3 STG.E.U8 desc[UR52][R4.64+0x41], R57 ;  /* 0x000041390400b986 */ /* 0x0001e2000c101134 */
[----:B------:R-:W-:Y:S05]  /*37d0*/  @P5 BRA `(.L_x_106) ;  /* 0x00000000000c5947 */ /* 0x000fea0003800000 */
[----:B------:R-:W5:Y:S02]  /*37e0*/  LDG.E.U8 R98, desc[UR52][R8.64+0x40] ;  /* 0x0000403408627981 */ /* 0x000f64000c1e1100 */
[----:B-----5:R-:W-:-:S05]  /*37f0*/  PRMT R10, R98, 0x8880, RZ ;  /* 0x00008880620a7816 */ /* 0x020fca00000000ff */
[----:B------:R-:W-:-:S07]  /*3800*/  IMAD R13, R10, R89, RZ ;  /* 0x000000590a0d7224 */ /* 0x000fce00078e02ff */
.L_x_106:
[----:B------:R-:W-:Y:S05]  /*3810*/  BSYNC B1 ;  /* 0x0000000000017941 */ /* 0x000fea0003800000 */
.L_x_105:
[----:B---3--:R-:W-:Y:S01]  /*3820*/  @!P5 IMAD R11, R58, R88, R13 ;  /* 0x000000583a0bd224 */ /* 0x008fe200078e020d */
[----:B------:R-:W-:Y:S04]  /*3830*/  BSSY B1, `(.L_x_107) ;  /* 0x0000006000017945 */ /* 0x000fe80003800000 */
[----:B------:R3:W-:Y:S01]  /*3840*/  @!P5 STG.E.U8 desc[UR52][R6.64+0x40], R11 ;  /* 0x0000400b0600d986 */ /* 0x0007e2000c101134 */
[----:B------:R-:W-:Y:S05]  /*3850*/  @P6 BRA `(.L_x_108) ;  /* 0x00000000000c6947 */ /* 0x000fea0003800000 */
[----:B------:R-:W5:Y:S02]  /*3860*/  LDG.E.U8 R98, desc[UR52][R8.64+0x41] ;  /* 0x0000413408627981 */ /* 0x000f64000c1e1100 */
[----:B-----5:R-:W-:-:S05]  /*3870*/  PRMT R10, R98, 0x8880, RZ ;  /* 0x00008880620a7816 */ /* 0x020fca00000000ff */
[----:B------:R-:W-:-:S07]  /*3880*/  IMAD R13, R10, R89, RZ ;  /* 0x000000590a0d7224 */ /* 0x000fce00078e02ff */
.L_x_108:
[----:B------:R-:W-:Y:S05]  /*3890*/  BSYNC B1 ;  /* 0x0000000000017941 */ /* 0x000fea0003800000 */
.L_x_107:
[----:B------:R-:W-:Y:S01]  /*38a0*/  @!P6 IMAD R59, R59, R88, R13 ;  /* 0x000000583b3be224 */ /* 0x000fe200078e020d */
[----:B------:R-:W-:Y:S04]  /*38b0*/  BSSY B1, `(.L_x_109) ;  /* 0x0000006000017945 */ /* 0x000fe80003800000 */
[----:B------:R0:W-:Y:S01]  /*38c0*/  @!P6 STG.E.U8 desc[UR52][R6.64+0x41], R59 ;  /* 0x0000413b0600e986 */ /* 0x0001e2000c101134 */
[----:B------:R-:W-:Y:S05]  /*38d0*/  @P2 BRA `(.L_x_110) ;  /* 0x00000000000c2947 */ /* 0x000fea0003800000 */
[----:B------:R-:W5:Y:S02]  /*38e0*/  LDG.E.U8 R98, desc[UR52][R2.64+0x48] ;  /* 0x0000483402627981 */ /* 0x000f64000c1e1100 */
[----:B-----5:R-:W-:-:S05]  /*38f0*/  PRMT R10, R98, 0x8880, RZ ;  /* 0x00008880620a7816 */ /* 0x020fca00000000ff */
[----:B------:R-:W-:-:S07]  /*3900*/  IMAD R13, R10, R89, RZ ;  /* 0x000000590a0d7224 */ /* 0x000fce00078e02ff */
.L_x_110:
[----:B------:R-:W-:Y:S05]  /*3910*/  BSYNC B1 ;  /* 0x0000000000017941 */ /* 0x000fea0003800000 */
.L_x_109:
        /* <DEDUP_REMOVED lines=12> */
.L_x_112:
[----:B------:R-:W-:Y:S05]  /*39e0*/  BSYNC B1 ;  /* 0x0000000000017941 */ /* 0x000fea0003800000 */
.L_x_111:
[----:B------:R-:W-:Y:S01]  /*39f0*/  @!P4 IMAD R61, R61, R88, R13 ;  /* 0x000000583d3dc224 */ /* 0x000fe200078e020d */
[----:B------:R-:W-:Y:S04]  /*3a00*/  BSSY B1, `(.L_x_113) ;  /* 0x0000006000017945 */ /* 0x000fe80003800000 */
[----:B------:R0:W-:Y:S01]  /*3a10*/  @!P4 STG.E.U8 desc[UR52][R4.64+0x49], R61 ;  /* 0x0000493d0400c986 */ /* 0x0001e2000c101134 */
[----:B------:R-:W-:Y:S05]  /*3a20*/  @P3 BRA `(.L_x_114) ;  /* 0x00000000000c3947 */ /* 0x000fea0003800000 */
[----:B------:R-:W5:Y:S02]  /*3a30*/  LDG.E.U8 R98, desc[UR52][R8.64+0x48] ;  /* 0x0000483408627981 */ /* 0x000f64000c1e1100 */
[----:B-----5:R-:W-:-:S05]  /*3a40*/  PRMT R10, R98, 0x8880, RZ ;  /* 0x00008880620a7816 */ /* 0x020fca00000000ff */
[----:B------:R-:W-:-:S07]  /*3a50*/  IMAD R13, R10, R89, RZ ;  /* 0x000000590a0d7224 */ /* 0x000fce00078e02ff */
.L_x_114:
[----:B------:R-:W-:Y:S05]  /*3a60*/  BSYNC B1 ;  /* 0x0000000000017941 */ /* 0x000fea0003800000 */
.L_x_113:
[----:B---3--:R-:W-:Y:S01]  /*3a70*/  @!P3 IMAD R11, R62, R88, R13 ;  /* 0x000000583e0bb224 */ /* 0x008fe200078e020d */
[----:B------:R-:W-:Y:S04]  /*3a80*/  BSSY B1, `(.L_x_115) ;  /* 0x0000006000017945 */ /* 0x000fe80003800000 */
[----:B------:R3:W-:Y:S01]  /*3a90*/  @!P3 STG.E.U8 desc[UR52][R6.64+0x48], R11 ;  /* 0x0000480b0600b986 */ /* 0x0007e2000c101134 */
[----:B------:R-:W-:Y:S05]  /*3aa0*/  @P5 BRA `(.L_x_116) ;  /* 0x00000000000c5947 */ /* 0x000fea0003800000 */
[----:B------:R-:W5:Y:S02]  /*3ab0*/  LDG.E.U8 R98, desc[UR52][R8.64+0x49] ;  /* 0x0000493408627981 */ /* 0x000f64000c1e1100 */
[----:B-----5:R-:W-:-:S05]  /*3ac0*/  PRMT R10, R98, 0x8880, RZ ;  /* 0x00008880620a7816 */ /* 0x020fca00000000ff */
[----:B------:R-:W-:-:S07]  /*3ad0*/  IMAD R13, R10, R89, RZ ;  /* 0x000000590a0d7224 */ /* 0x000fce00078e02ff */
.L_x_116:
[----:B------:R-:W-:Y:S05]  /*3ae0*/  BSYNC B1 ;  /* 0x0000000000017941 */ /* 0x000fea0003800000 */
.L_x_115:
[----:B------:R-:W-:Y:S01]  /*3af0*/  @!P5 IMAD R63, R63, R88, R13 ;  /* 0x000000583f3fd224 */ /* 0x000fe200078e020d */
[----:B------:R-:W-:Y:S04]  /*3b00*/  BSSY B1, `(.L_x_117) ;  /* 0x0000006000017945 */ /* 0x000fe80003800000 */
[----:B------:R0:W-:Y:S01]  /*3b10*/  @!P5 STG.E.U8 desc[UR52][R6.64+0x49], R63 ;  /* 0x0000493f0600d986 */ /* 0x0001e2000c101134 */
[----:B------:R-:W-:Y:S05]  /*3b20*/  @P6 BRA `(.L_x_118) ;  /* 0x00000000000c6947 */ /* 0x000fea0003800000 */
[----:B------:R-:W5:Y:S02]  /*3b30*/  LDG.E.U8 R98, desc[UR52][R2.64+0x50] ;  /* 0x0000503402627981 */ /* 0x000f64000c1e1100 */
[----:B-----5:R-:W-:-:S05]  /*3b40*/  PRMT R10, R98, 0x8880, RZ ;  /* 0x00008880620a7816 */ /* 0x020fca00000000ff */
[----:B------:R-:W-:-:S07]  /*3b50*/  IMAD R13, R10, R89, RZ ;  /* 0x000000590a0d7224 */ /* 0x000fce00078e02ff */
.L_x_118:
[----:B------:R-:W-:Y:S05]  /*3b60*/  BSYNC B1 ;  /* 0x0000000000017941 */ /* 0x000fea0003800000 */
.L_x_117:
[----:B---3--:R-:W-:Y:S01]  /*3b70*/  @!P6 IMAD R11, R64, R88, R13 ;  /* 0x00000058400be224 */ /* 0x008fe200078e020d */
[----:B------:R-:W-:Y:S04]  /*3b80*/  BSSY B1, `(.L_x_119) ;  /* 0x0000006000017945 */ /* 0x000fe80003800000 */
[----:B------:R3:W-:Y:S01]  /*3b90*/  @!P6 STG.E.U8 desc[UR52][R4.64+0x50], R11 ;  /* 0x0000500b0400e986 */ /* 0x0007e2000c101134 */
[----:B------:R-:W-:Y:S05]  /*3ba0*/  @P2 BRA `(.L_x_120) ;  /* 0x00000000000c2947 */ /* 0x000fea0003800000 */
[----:B------:R-:W5:Y:S02]  /*3bb0*/  LDG.E.U8 R98, desc[UR52][R2.64+0x51] ;  /* 0x0000513402627981 */ /* 0x000f64000c1e1100 */
[----:B-----5:R-:W-:-:S05]  /*3bc0*/  PRMT R10, R98, 0x8880, RZ ;  /* 0x00008880620a7816 */ /* 0x020fca00000000ff */
[----:B------:R-:W-:-:S07]  /*3bd0*/  IMAD R13, R10, R89, RZ ;  /* 0x000000590a0d7224 */ /* 0x000fce00078e02ff */
.L_x_120:
[----:B------:R-:W-:Y:S05]  /*3be0*/  BSYNC B1 ;  /* 0x0000000000017941 */ /* 0x000fea0003800000 */
.L_x_119:
        /* <DEDUP_REMOVED lines=12> */
.L_x_122:
[----:B------:R-:W-:Y:S05]  /*3cb0*/  BSYNC B1 ;  /* 0x0000000000017941 */ /* 0x000fea0003800000 */
.L_x_121:
[----:B---3--:R-:W-:Y:S01]  /*3cc0*/  @!P4 IMAD R11, R66, R88, R13 ;  /* 0x00000058420bc224 */ /* 0x008fe200078e020d */
[----:B------:R-:W-:Y:S04]  /*3cd0*/  BSSY B1, `(.L_x_123) ;  /* 0x0000006000017945 */ /* 0x000fe80003800000 */
[----:B------:R3:W-:Y:S01]  /*3ce0*/  @!P4 STG.E.U8 desc[UR52][R6.64+0x50], R11 ;  /* 0x0000500b0600c986 */ /* 0x0007e2000c101134 */
[----:B------:R-:W-:Y:S05]  /*3cf0*/  @P3 BRA `(.L_x_124) ;  /* 0x00000000000c3947 */ /* 0x000fea0003800000 */
[----:B------:R-:W5:Y:S02]  /*3d00*/  LDG.E.U8 R98, desc[UR52][R8.64+0x51] ;  /* 0x0000513408627981 */ /* 0x000f64000c1e1100 */
[----:B-----5:R-:W-:-:S05]  /*3d10*/  PRMT R10, R98, 0x8880, RZ ;  /* 0x00008880620a7816 */ /* 0x020fca00000000ff */
[----:B------:R-:W-:-:S07]  /*3d20*/  IMAD R13, R10, R89, RZ ;  /* 0x000000590a0d7224 */ /* 0x000fce00078e02ff */
.L_x_124:
[----:B------:R-:W-:Y:S05]  /*3d30*/  BSYNC B1 ;  /* 0x0000000000017941 */ /* 0x000fea0003800000 */
.L_x_123:
[----:B------:R-:W-:Y:S01]  /*3d40*/  @!P3 IMAD R67, R67, R88, R13 ;  /* 0x000000584343b224 */ /* 0x000fe200078e020d */
[----:B------:R-:W-:Y:S04]  /*3d50*/  BSSY B1, `(.L_x_125) ;  /* 0x0000006000017945 */ /* 0x000fe80003800000 */
[----:B------:R0:W-:Y:S01]  /*3d60*/  @!P3 STG.E.U8 desc[UR52][R6.64+0x51], R67 ;  /* 0x000051430600b986 */ /* 0x0001e2000c101134 */
[----:B------:R-:W-:Y:S05]  /*3d70*/  @P5 BRA `(.L_x_126) ;  /* 0x00000000000c5947 */ /* 0x000fea0003800000 */
[----:B------:R-:W5:Y:S02]  /*3d80*/  LDG.E.U8 R98, desc[UR52][R2.64+0x58] ;  /* 0x0000583402627981 */ /* 0x000f64000c1e1100 */
[----:B-----5:R-:W-:-:S05]  /*3d90*/  PRMT R10, R98, 0x8880, RZ ;  /* 0x00008880620a7816 */ /* 0x020fca00000000ff */
[----:B------:R-:W-:-:S07]  /*3da0*/  IMAD R13, R10, R89, RZ ;  /* 0x000000590a0d7224 */ /* 0x000fce00078e02ff */
.L_x_126:
[----:B------:R-:W-:Y:S05]  /*3db0*/  BSYNC B1 ;  /* 0x0000000000017941 */ /* 0x000fea0003800000 */
.L_x_125:
[----:B---3--:R-:W-:Y:S01]  /*3dc0*/  @!P5 IMAD R11, R68, R88, R13 ;  /* 0x00000058440bd224 */ /* 0x008fe200078e020d */
[----:B------:R-:W-:Y:S04]  /*3dd0*/  BSSY B1, `(.L_x_127) ;  /* 0x0000006000017945 */ /* 0x000fe80003800000 */
[----:B------:R3:W-:Y:S01]  /*3de0*/  @!P5 STG.E.U8 desc[UR52][R4.64+0x58], R11 ;  /* 0x0000580b0400d986 */ /* 0x0007e2000c101134 */
[----:B------:R-:W-:Y:S05]  /*3df0*/  @P6 BRA `(.L_x_128) ;  /* 0x00000000000c6947 */ /* 0x000fea0003800000 */
[----:B------:R-:W5:Y:S02]  /*3e00*/  LDG.E.U8 R98, desc[UR52][R2.64+0x59] ;  /* 0x0000593402627981 */ /* 0x000f64000c1e1100 */
[----:B-----5:R-:W-:-:S05]  /*3e10*/  PRMT R10, R98, 0x8880, RZ ;  /* 0x00008880620a7816 */ /* 0x020fca00000000ff */
[----:B------:R-:W-:-:S07]  /*3e20*/  IMAD R13, R10, R89, RZ ;  /* 0x000000590a0d7224 */ /* 0x000fce00078e02ff */
.L_x_128:
[----:B------:R-:W-:Y:S05]  /*3e30*/  BSYNC B1 ;  /* 0x0000000000017941 */ /* 0x000fea0003800000 */
.L_x_127:
[----:B------:R-:W-:Y:S01]  /*3e40*/  @!P6 IMAD R69, R69, R88, R13 ;  /* 0x000000584545e224 */ /* 0x000fe200078e020d */
[----:B------:R-:W-:Y:S04]  /*3e50*/  BSSY B1, `(.L_x_129) ;  /* 0x0000006000017945 */ /* 0x000fe80003800000 */
[----:B------:R0:W-:Y:S01]  /*3e60*/  @!P6 STG.E.U8 desc[UR52][R4.64+0x59], R69 ;  /* 0x000059450400e986 */ /* 0x0001e2000c101134 */
[----:B------:R-:W-:Y:S05]  /*3e70*/  @P2 BRA `(.L_x_130) ;  /* 0x00000000000c2947 */ /* 0x000fea0003800000 */
[----:B------:R-:W5:Y:S02]  /*3e80*/  LDG.E.U8 R98, desc[UR52][R8.64+0x58] ;  /* 0x0000583408627981 */ /* 0x000f64000c1e1100 */
[----:B-----5:R-:W-:-:S05]  /*3e90*/  PRMT R10, R98, 0x8880, RZ ;  /* 0x00008880620a7816 */ /* 0x020fca00000000ff */
[----:B------:R-:W-:-:S07]  /*3ea0*/  IMAD R13, R10, R89, RZ ;  /* 0x000000590a0d7224 */ /* 0x000fce00078e02ff */
.L_x_130:
[----:B------:R-:W-:Y:S05]  /*3eb0*/  BSYNC B1 ;  /* 0x0000000000017941 */ /* 0x000fea0003800000 */
.L_x_129:
        /* <DEDUP_REMOVED lines=12> */
.L_x_132:
[----:B------:R-:W-:Y:S05]  /*3f80*/  BSYNC B1 ;  /* 0x0000000000017941 */ /* 0x000fea0003800000 */
.L_x_131:
[----:B------:R-:W-:Y:S01]  /*3f90*/  @!P4 IMAD R71, R71, R88, R13 ;  /* 0x000000584747c224 */ /* 0x000fe200078e020d */
[----:B------:R-:W-:Y:S04]  /*3fa0*/  BSSY B1, `(.L_x_133) ;  /* 0x0000006000017945 */ /* 0x000fe80003800000 */
[----:B------:R0:W-:Y:S01]  /*3fb0*/  @!P4 STG.E.U8 desc[UR52][R6.64+0x59], R71 ;  /* 0x000059470600c986 */ /* 0x0001e2000c101134 */
[----:B------:R-:W-:Y:S05]  /*3fc0*/  @P3 BRA `(.L_x_134) ;  /* 0x00000000000c3947 */ /* 0x000fea0003800000 */
[----:B------:R-:W5:Y:S02]  /*3fd0*/  LDG.E.U8 R98, desc[UR52][R2.64+0x60] ;  /* 0x0000603402627981 */ /* 0x000f64000c1e1100 */
[----:B-----5:R-:W-:-:S05]  /*3fe0*/  PRMT R10, R98, 0x8880, RZ ;  /* 0x00008880620a7816 */ /* 0x020fca00000000ff */
[----:B------:R-:W-:-:S07]  /*3ff0*/  IMAD R13, R10, R89, RZ ;  /* 0x000000590a0d7224 */ /* 0x000fce00078e02ff */
.L_x_134:
[----:B------:R-:W-:Y:S05]  /*4000*/  BSYNC B1 ;  /* 0x0000000000017941 */ /* 0x000fea0003800000 */
.L_x_133:
[----:B---3--:R-:W-:Y:S01]  /*4010*/  @!P3 IMAD R11, R72, R88, R13 ;  /* 0x00000058480bb224 */ /* 0x008fe200078e020d */
[----:B------:R-:W-:Y:S04]  /*4020*/  BSSY B1, `(.L_x_135) ;  /* 0x0000006000017945 */ /* 0x000fe80003800000 */
[----:B------:R3:W-:Y:S01]  /*4030*/  @!P3 STG.E.U8 desc[UR52][R4.64+0x60], R11 ;  /* 0x0000600b0400b986 */ /* 0x0007e2000c101134 */
[----:B------:R-:W-:Y:S05]  /*4040*/  @P5 BRA `(.L_x_136) ;  /* 0x00000000000c5947 */ /* 0x000fea0003800000 */
[----:B------:R-:W5:Y:S02]  /*4050*/  LDG.E.U8 R98, desc[UR52][R2.64+0x61] ;  /* 0x0000613402627981 */ /* 0x000f64000c1e1100 */
[----:B-----5:R-:W-:-:S05]  /*4060*/  PRMT R10, R98, 0x8880, RZ ;  /* 0x00008880620a7816 */ /* 0x020fca00000000ff */
[----:B------:R-:W-:-:S07]  /*4070*/  IMAD R13, R10, R89, RZ ;  /* 0x000000590a0d7224 */ /* 0x000fce00078e02ff */
.L_x_136:
[----:B------:R-:W-:Y:S05]  /*4080*/  BSYNC B1 ;  /* 0x0000000000017941 */ /* 0x000fea0003800000 */
.L_x_135:
[----:B------:R-:W-:Y:S01]  /*4090*/  @!P5 IMAD R73, R73, R88, R13 ;  /* 0x000000584949d224 */ /* 0x000fe200078e020d */
[----:B------:R-:W-:Y:S04]  /*40a0*/  BSSY B1, `(.L_x_137) ;  /* 0x0000006000017945 */ /* 0x000fe80003800000 */
[----:B------:R0:W-:Y:S01]  /*40b0*/  @!P5 STG.E.U8 desc[UR52][R4.64+0x61], R73 ;  /* 0x000061490400d986 */ /* 0x0001e2000c101134 */
[----:B------:R-:W-:Y:S05]  /*40c0*/  @P6 BRA `(.L_x_138) ;  /* 0x00000000000c6947 */ /* 0x000fea0003800000 */
[----:B------:R-:W5:Y:S02]  /*40d0*/  LDG.E.U8 R98, desc[UR52][R8.64+0x60] ;  /* 0x0000603408627981 */ /* 0x000f64000c1e1100 */
[----:B-----5:R-:W-:-:S05]  /*40e0*/  PRMT R10, R98, 0x8880, RZ ;  /* 0x00008880620a7816 */ /* 0x020fca00000000ff */
[----:B------:R-:W-:-:S07]  /*40f0*/  IMAD R13, R10, R89, RZ ;  /* 0x000000590a0d7224 */ /* 0x000fce00078e02ff */
.L_x_138:
[----:B------:R-:W-:Y:S05]  /*4100*/  BSYNC B1 ;  /* 0x0000000000017941 */ /* 0x000fea0003800000 */
.L_x_137:
[----:B---3--:R-:W-:Y:S01]  /*4110*/  @!P6 IMAD R11, R74, R88, R13 ;  /* 0x000000584a0be224 */ /* 0x008fe200078e020d */
[----:B------:R-:W-:Y:S04]  /*4120*/  BSSY B1, `(.L_x_139) ;  /* 0x0000006000017945 */ /* 0x000fe80003800000 */
[----:B------:R3:W-:Y:S01]  /*4130*/  @!P6 STG.E.U8 desc[UR52][R6.64+0x60], R11 ;  /* 0x0000600b0600e986 */ /* 0x0007e2000c101134 */
[----:B------:R-:W-:Y:S05]  /*4140*/  @P2 BRA `(.L_x_140) ;  /* 0x00000000000c2947 */ /* 0x000fea0003800000 */
[----:B------:R-:W5:Y:S02]  /*4150*/  LDG.E.U8 R98, desc[UR52][R8.64+0x61] ;  /* 0x0000613408627981 */ /* 0x000f64000c1e1100 */
[----:B-----5:R-:W-:-:S05]  /*4160*/  PRMT R10, R98, 0x8880, RZ ;  /* 0x00008880620a7816 */ /* 0x020fca00000000ff */
[----:B------:R-:W-:-:S07]  /*4170*/  IMAD R13, R10, R89, RZ ;  /* 0x000000590a0d7224 */ /* 0x000fce00078e02ff */
.L_x_140:
[----:B------:R-:W-:Y:S05]  /*4180*/  BSYNC B1 ;  /* 0x0000000000017941 */ /* 0x000fea0003800000 */
.L_x_139:
        /* <DEDUP_REMOVED lines=12> */
.L_x_142:
[----:B------:R-:W-:Y:S05]  /*4250*/  BSYNC B1 ;  /* 0x0000000000017941 */ /* 0x000fea0003800000 */
.L_x_141:
[----:B---3--:R-:W-:Y:S01]  /*4260*/  @!P5 IMAD R11, R76, R88, R13 ;  /* 0x000000584c0bd224 */ /* 0x008fe200078e020d */
[----:B------:R-:W-:Y:S04]  /*4270*/  BSSY B1, `(.L_x_143) ;  /* 0x0000006000017945 */ /* 0x000fe80003800000 */
[----:B------:R3:W-:Y:S01]  /*4280*/  @!P5 STG.E.U8 desc[UR52][R4.64+0x68], R11 ;  /* 0x0000680b0400d986 */ /* 0x0007e2000c101134 */
[----:B------:R-:W-:Y:S05]  /*4290*/  @P3 BRA `(.L_x_144) ;  /* 0x00000000000c3947 */ /* 0x000fea0003800000 */
[----:B------:R-:W5:Y:S02]  /*42a0*/  LDG.E.U8 R98, desc[UR52][R2.64+0x69] ;  /* 0x0000693402627981 */ /* 0x000f64000c1e1100 */
[----:B-----5:R-:W-:-:S05]  /*42b0*/  PRMT R10, R98, 0x8880, RZ ;  /* 0x00008880620a7816 */ /* 0x020fca00000000ff */
[----:B------:R-:W-:-:S07]  /*42c0*/  IMAD R13, R10, R89, RZ ;  /* 0x000000590a0d7224 */ /* 0x000fce00078e02ff */
.L_x_144:
[----:B------:R-:W-:Y:S05]  /*42d0*/  BSYNC B1 ;  /* 0x0000000000017941 */ /* 0x000fea0003800000 */
.L_x_143:
[----:B------:R-:W-:Y:S01]  /*42e0*/  @!P3 IMAD R77, R77, R88, R13 ;  /* 0x000000584d4db224 */ /* 0x000fe200078e020d */
[----:B------:R-:W-:Y:S04]  /*42f0*/  BSSY B1, `(.L_x_145) ;  /* 0x0000006000017945 */ /* 0x000fe80003800000 */
[----:B------:R0:W-:Y:S01]  /*4300*/  @!P3 STG.E.U8 desc[UR52][R4.64+0x69], R77 ;  /* 0x0000694d0400b986 */ /* 0x0001e2000c101134 */
[----:B------:R-:W-:Y:S05]  /*4310*/  @P2 BRA `(.L_x_146) ;  /* 0x00000000000c2947 */ /* 0x000fea0003800000 */
[----:B------:R-:W5:Y:S02]  /*4320*/  LDG.E.U8 R98, desc[UR52][R8.64+0x68] ;  /* 0x0000683408627981 */ /* 0x000f64000c1e1100 */
[----:B-----5:R-:W-:-:S05]  /*4330*/  PRMT R10, R98, 0x8880, RZ ;  /* 0x00008880620a7816 */ /* 0x020fca00000000ff */
[----:B------:R-:W-:-:S07]  /*4340*/  IMAD R13, R10, R89, RZ ;  /* 0x000000590a0d7224 */ /* 0x000fce00078e02ff */
.L_x_146:
[----:B------:R-:W-:Y:S05]  /*4350*/  BSYNC B1 ;  /* 0x0000000000017941 */ /* 0x000fea0003800000 */
.L_x_145:
[----:B---3--:R-:W-:Y:S01]  /*4360*/  @!P2 IMAD R11, R78, R88, R13 ;  /* 0x000000584e0ba224 */ /* 0x008fe200078e020d */
[----:B------:R-:W-:Y:S04]  /*4370*/  BSSY B1, `(.L_x_147) ;  /* 0x0000006000017945 */ /* 0x000fe80003800000 */
[----:B------:R3:W-:Y:S01]  /*4380*/  @!P2 STG.E.U8 desc[UR52][R6.64+0x68], R11 ;  /* 0x0000680b0600a986 */ /* 0x0007e2000c101134 */
[----:B------:R-:W-:Y:S05]  /*4390*/  @P6 BRA `(.L_x_148) ;  /* 0x00000000000c6947 */ /* 0x000fea0003800000 */
[----:B------:R-:W5:Y:S02]  /*43a0*/  LDG.E.U8 R98, desc[UR52][R8.64+0x69] ;  /* 0x0000693408627981 */ /* 0x000f64000c1e1100 */
[----:B-----5:R-:W-:-:S05]  /*43b0*/  PRMT R10, R98, 0x8880, RZ ;  /* 0x00008880620a7816 */ /* 0x020fca00000000ff */
[----:B------:R-:W-:-:S07]  /*43c0*/  IMAD R13, R10, R89, RZ ;  /* 0x000000590a0d7224 */ /* 0x000fce00078e02ff */
.L_x_148:
[----:B------:R-:W-:Y:S05]  /*43d0*/  BSYNC B1 ;  /* 0x0000000000017941 */ /* 0x000fea0003800000 */
.L_x_147:
[----:B------:R-:W-:Y:S01]  /*43e0*/  @!P6 IMAD R79, R79, R88, R13 ;  /* 0x000000584f4fe224 */ /* 0x000fe200078e020d */
[----:B------:R-:W-:Y:S04]  /*43f0*/  BSSY B1, `(.L_x_149) ;  /* 0x0000006000017945 */ /* 0x000fe80003800000 */
[----:B------:R0:W-:Y:S01]  /*4400*/  @!P6 STG.E.U8 desc[UR52][R6.64+0x69], R79 ;  /* 0x0000694f0600e986 */ /* 0x0001e2000c101134 */
[----:B------:R-:W-:Y:S05]  /*4410*/  @P4 BRA `(.L_x_150) ;  /* 0x00000000000c4947 */ /* 0x000fea0003800000 */
[----:B------:R-:W5:Y:S02]  /*4420*/  LDG.E.U8 R98, desc[UR52][R2.64+0x70] ;  /* 0x0000703402627981 */ /* 0x000f64000c1e1100 */
[----:B-----5:R-:W-:-:S05]  /*4430*/  PRMT R10, R98, 0x8880, RZ ;  /* 0x00008880620a7816 */ /* 0x020fca00000000ff */
[----:B------:R-:W-:-:S07]  /*4440*/  IMAD R13, R10, R89, RZ ;  /* 0x000000590a0d7224 */ /* 0x000fce00078e02ff */
.L_x_150:
[----:B------:R-:W-:Y:S05]  /*4450*/  BSYNC B1 ;  /* 0x0000000000017941 */ /* 0x000fea0003800000 */
.L_x_149:
[----:B------:R-:W-:Y:S01]  /*4460*/  ISETP.LT.OR P3, PT, R0, 0x72, !P1 ;  /* 0x000000720000780c */ /* 0x000fe20004f61670 */
[----:B---3--:R-:W-:Y:S01]  /*4470*/  @!P4 IMAD R11, R80, R88, R13 ;  /* 0x00000058500bc224 */ /* 0x008fe200078e020d */
[----:B------:R-:W-:Y:S01]  /*4480*/  BSSY B1, `(.L_x_151) ;  /* 0x000000b000017945 */ /* 0x000fe20003800000 */
[C---:B------:R-:W-:Y:S02]  /*4490*/  ISETP.LT.OR P2, PT, R0.reuse, 0x71, !P0 ;  /* 0x000000710000780c */ /* 0x040fe40004741670 */
[C---:B------:R-:W-:Y:S01]  /*44a0*/  ISETP.LT.OR P5, PT, R0.reuse, 0x72, !P0 ;  /* 0x000000720000780c */ /* 0x040fe200047a1670 */
[----:B------:R3:W-:Y:S01]  /*44b0*/  @!P4 STG.E.U8 desc[UR52][R4.64+0x70], R11 ;  /* 0x0000700b0400c986 */ /* 0x0007e2000c101134 */
[C---:B------:R-:W-:Y:S02]  /*44c0*/  ISETP.LT.OR P4, PT, R0.reuse, 0x79, !P1 ;  /* 0x000000790000780c */ /* 0x040fe40004f81670 */
[C---:B------:R-:W-:Y:S02]  /*44d0*/  ISETP.LT.OR P1, PT, R0.reuse, 0x7a, !P1 ;  /* 0x0000007a0000780c */ /* 0x040fe40004f21670 */
[----:B------:R-:W-:-:S02]  /*44e0*/  ISETP.LT.OR P6, PT, R0, 0x79, !P0 ;  /* 0x000000790000780c */ /* 0x000fc400047c1670 */
[----:B------:R-:W-:Y:S11]  /*44f0*/  @P3 BRA `(.L_x_152) ;  /* 0x00000000000c3947 */ /* 0x000ff60003800000 */
[----:B------:R-:W5:Y:S02]  /*4500*/  LDG.E.U8 R98, desc[UR52][R2.64+0x71] ;  /* 0x0000713402627981 */ /* 0x000f64000c1e1100 */
[----:B-----5:R-:W-:-:S05]  /*4510*/  PRMT R10, R98, 0x8880, RZ ;  /* 0x00008880620a7816 */ /* 0x020fca00000000ff */
[----:B------:R-:W-:-:S07]  /*4520*/  IMAD R13, R10, R89, RZ ;  /* 0x000000590a0d7224 */ /* 0x000fce00078e02ff */
.L_x_152:
[----:B------:R-:W-:Y:S05]  /*4530*/  BSYNC B1 ;  /* 0x0000000000017941 */ /* 0x000fea0003800000 */
.L_x_151:
[----:B------:R-:W-:Y:S01]  /*4540*/  @!P3 IMAD R81, R81, R88, R13 ;  /* 0x000000585151b224 */ /* 0x000fe200078e020d */
[----:B------:R-:W-:Y:S04]  /*4550*/  BSSY B1, `(.L_x_153) ;  /* 0x0000006000017945 */ /* 0x000fe80003800000 */
[----:B------:R0:W-:Y:S01]  /*4560*/  @!P3 STG.E.U8 desc[UR52][R4.64+0x71], R81 ;  /* 0x000071510400b986 */ /* 0x0001e2000c101134 */
[----:B------:R-:W-:Y:S05]  /*4570*/  @P2 BRA `(.L_x_154) ;  /* 0x00000000000c2947 */ /* 0x000fea0003800000 */
[----:B------:R-:W5:Y:S02]  /*4580*/  LDG.E.U8 R98, desc[UR52][R8.64+0x70] ;  /* 0x0000703408627981 */ /* 0x000f64000c1e1100 */
[----:B-----5:R-:W-:-:S05]  /*4590*/  PRMT R10, R98, 0x8880, RZ ;  /* 0x00008880620a7816 */ /* 0x020fca00000000ff */
[----:B------:R-:W-:-:S07]  /*45a0*/  IMAD R13, R10, R89, RZ ;  /* 0x000000590a0d7224 */ /* 0x000fce00078e02ff */
.L_x_154:
[----:B------:R-:W-:Y:S05]  /*45b0*/  BSYNC B1 ;  /* 0x0000000000017941 */ /* 0x000fea0003800000 */
.L_x_153:
[----:B---3--:R-:W-:Y:S01]  /*45c0*/  @!P2 IMAD R11, R82, R88, R13 ;  /* 0x00000058520ba224 */ /* 0x008fe200078e020d */
[----:B------:R-:W-:Y:S04]  /*45d0*/  BSSY B1, `(.L_x_155) ;  /* 0x0000006000017945 */ /* 0x000fe80003800000 */
[----:B------:R3:W-:Y:S01]  /*45e0*/  @!P2 STG.E.U8 desc[UR52][R6.64+0x70], R11 ;  /* 0x0000700b0600a986 */ /* 0x0007e2000c101134 */
[----:B------:R-:W-:Y:S05]  /*45f0*/  @P5 BRA `(.L_x_156) ;  /* 0x00000000000c5947 */ /* 0x000fea0003800000 */
[----:B------:R-:W5:Y:S02]  /*4600*/  LDG.E.U8 R98, desc[UR52][R8.64+0x71] ;  /* 0x0000713408627981 */ /* 0x000f64000c1e1100 */
[----:B-----5:R-:W-:-:S05]  /*4610*/  PRMT R10, R98, 0x8880, RZ ;  /* 0x00008880620a7816 */ /* 0x020fca00000000ff */
[----:B------:R-:W-:-:S07]  /*4620*/  IMAD R13, R10, R89, RZ ;  /* 0x000000590a0d7224 */ /* 0x000fce00078e02ff */
.L_x_156:
[----:B------:R-:W-:Y:S05]  /*4630*/  BSYNC B1 ;  /* 0x0000000000017941 */ /* 0x000fea0003800000 */
.L_x_155:
[----:B------:R-:W-:Y:S01]  /*4640*/  @!P5 IMAD R83, R83, R88, R13 ;  /* 0x000000585353d224 */ /* 0x000fe200078e020d */
[----:B------:R-:W-:Y:S04]  /*4650*/  BSSY B1, `(.L_x_157) ;  /* 0x0000006000017945 */ /* 0x000fe80003800000 */
[----:B------:R0:W-:Y:S01]  /*4660*/  @!P5 STG.E.U8 desc[UR52][R6.64+0x71], R83 ;  /* 0x000071530600d986 */ /* 0x0001e2000c101134 */
[----:B------:R-:W-:Y:S05]  /*4670*/  @P4 BRA `(.L_x_158) ;  /* 0x00000000000c4947 */ /* 0x000fea0003800000 */
[----:B------:R-:W5:Y:S02]  /*4680*/  LDG.E.U8 R98, desc[UR52][R2.64+0x78] ;  /* 0x0000783402627981 */ /* 0x000f64000c1e1100 */
[----:B-----5:R-:W-:-:S05]  /*4690*/  PRMT R10, R98, 0x8880, RZ ;  /* 0x00008880620a7816 */ /* 0x020fca00000000ff */
[----:B------:R-:W-:-:S07]  /*46a0*/  IMAD R13, R10, R89, RZ ;  /* 0x000000590a0d7224 */ /* 0x000fce00078e02ff */
.L_x_158:
[----:B------:R-:W-:Y:S05]  /*46b0*/  BSYNC B1 ;  /* 0x0000000000017941 */ /* 0x000fea0003800000 */
.L_x_157:
[----:B---3--:R-:W-:Y:S01]  /*46c0*/  @!P4 IMAD R11, R84, R88, R13 ;  /* 0x00000058540bc224 */ /* 0x008fe200078e020d */
[----:B------:R-:W-:Y:S04]  /*46d0*/  BSSY B1, `(.L_x_159) ;  /* 0x0000006000017945 */ /* 0x000fe80003800000 */
[----:B------:R3:W-:Y:S01]  /*46e0*/  @!P4 STG.E.U8 desc[UR52][R4.64+0x78], R11 ;  /* 0x0000780b0400c986 */ /* 0x0007e2000c101134 */
[----:B------:R-:W-:Y:S05]  /*46f0*/  @P1 BRA `(.L_x_160) ;  /* 0x00000000000c1947 */ /* 0x000fea0003800000 */
[----:B------:R-:W5:Y:S02]  /*4700*/  LDG.E.U8 R98, desc[UR52][R2.64+0x79] ;  /* 0x0000793402627981 */ /* 0x000f64000c1e1100 */
[----:B-----5:R-:W-:-:S05]  /*4710*/  PRMT R10, R98, 0x8880, RZ ;  /* 0x00008880620a7816 */ /* 0x020fca00000000ff */
[----:B------:R-:W-:-:S07]  /*4720*/  IMAD R13, R10, R89, RZ ;  /* 0x000000590a0d7224 */ /* 0x000fce00078e02ff */
.L_x_160:
[----:B------:R-:W-:Y:S05]  /*4730*/  BSYNC B1 ;  /* 0x0000000000017941 */ /* 0x000fea0003800000 */
.L_x_159:
[----:B------:R-:W-:Y:S01]  /*4740*/  @!P1 IMAD R85, R85, R88, R13 ;  /* 0x0000005855559224 */ /* 0x000fe200078e020d */
[----:B------:R-:W-:Y:S04]  /*4750*/  BSSY B1, `(.L_x_161) ;  /* 0x0000006000017945 */ /* 0x000fe80003800000 */
[----:B------:R0:W-:Y:S01]  /*4760*/  @!P1 STG.E.U8 desc[UR52][R4.64+0x79], R85 ;  /* 0x0000795504009986 */ /* 0x0001e2000c101134 */
[----:B------:R-:W-:Y:S05]  /*4770*/  @P6 BRA `(.L_x_162) ;  /* 0x00000000000c6947 */ /* 0x000fea0003800000 */
[----:B------:R-:W0:Y:S02]  /*4780*/  LDG.E.U8 R98, desc[UR52][R8.64+0x78] ;  /* 0x0000783408627981 */ /* 0x000e24000c1e1100 */
[----:B0-----:R-:W-:-:S05]  /*4790*/  PRMT R2, R98, 0x8880, RZ ;  /* 0x0000888062027816 */ /* 0x001fca00000000ff */
[----:B------:R-:W-:-:S07]  /*47a0*/  IMAD R13, R2, R89, RZ ;  /* 0x00000059020d7224 */ /* 0x000fce00078e02ff */
.L_x_162:
[----:B------:R-:W-:Y:S05]  /*47b0*/  BSYNC B1 ;  /* 0x0000000000017941 */ /* 0x000fea0003800000 */
.L_x_161:
[----:B0-----:R-:W-:Y:S01]  /*47c0*/  @!P6 IMAD R3, R86, R88, R13 ;  /* 0x000000585603e224 */ /* 0x001fe200078e020d */
[----:B------:R-:W-:Y:S01]  /*47d0*/  ISETP.LT.OR P0, PT, R0, 0x7a, !P0 ;  /* 0x0000007a0000780c */ /* 0x000fe20004701670 */
[----:B------:R-:W-:Y:S03]  /*47e0*/  BSSY B1, `(.L_x_163) ;  /* 0x0000006000017945 */ /* 0x000fe60003800000 */
[----:B------:R0:W-:Y:S09]  /*47f0*/  @!P6 STG.E.U8 desc[UR52][R6.64+0x78], R3 ;  /* 0x000078030600e986 */ /* 0x0001f2000c101134 */
[----:B------:R-:W-:Y:S05]  /*4800*/  @P0 BRA `(.L_x_164) ;  /* 0x00000000000c0947 */ /* 0x000fea0003800000 */
[----:B------:R-:W5:Y:S02]  /*4810*/  LDG.E.U8 R98, desc[UR52][R8.64+0x79] ;  /* 0x0000793408627981 */ /* 0x000f64000c1e1100 */
[----:B-----5:R-:W-:-:S05]  /*4820*/  PRMT R0, R98, 0x8880, RZ ;  /* 0x0000888062007816 */ /* 0x020fca00000000ff */
[----:B------:R-:W-:-:S07]  /*4830*/  IMAD R13, R0, R89, RZ ;  /* 0x00000059000d7224 */ /* 0x000fce00078e02ff */
.L_x_164:
[----:B------:R-:W-:Y:S05]  /*4840*/  BSYNC B1 ;  /* 0x0000000000017941 */ /* 0x000fea0003800000 */
.L_x_163:
[----:B------:R-:W-:Y:S01]  /*4850*/  IMAD R13, R87, R88, R13 ;  /* 0x00000058570d7224 */ /* 0x000fe200078e020d */
[----:B------:R-:W-:Y:S06]  /*4860*/  @P0 BRA `(.L_x_165) ;  /* 0x0000000c00100947 */ /* 0x000fec0003800000 */
[----:B------:R0:W-:Y:S01]  /*4870*/  STG.E.U8 desc[UR52][R6.64+0x79], R13 ;  /* 0x0000790d06007986 */ /* 0x0001e2000c101134 */
[----:B------:R-:W-:Y:S05]  /*4880*/  BRA `(.L_x_165) ;  /* 0x0000000c00087947 */ /* 0x000fea0003800000 */
.L_x_36:
[C---:B------:R-:W-:Y:S02]  /*4890*/  ISETP.GE.AND P1, PT, R102.reuse, 0x1, PT ;  /* 0x000000016600780c */ /* 0x040fe40003f26270 */
[----:B------:R-:W-:Y:S02]  /*48a0*/  ISETP.GE.AND P0, PT, R102, 0x9, PT ;  /* 0x000000096600780c */ /* 0x000fe40003f06270 */
[C---:B------:R-:W-:Y:S02]  /*48b0*/  ISETP.LT.OR P3, PT, R0.reuse, 0x1, !P1 ;  /* 0x000000010000780c */ /* 0x040fe40004f61670 */
[C---:B------:R-:W-:Y:S02]  /*48c0*/  ISETP.LT.OR P5, PT, R0.reuse, 0x2, !P1 ;  /* 0x000000020000780c */ /* 0x040fe40004fa1670 */
[C---:B------:R-:W-:Y:S02]  /*48d0*/  ISETP.LT.OR P2, PT, R0.reuse, 0x1, !P0 ;  /* 0x000000010000780c */ /* 0x040fe40004741670 */
[----:B------:R-:W-:-:S02]  /*48e0*/  ISETP.LT.OR P6, PT, R0, 0x2, !P0 ;  /* 0x000000020000780c */ /* 0x000fc400047c1670 */
[----:B------:R-:W-:-:S05]  /*48f0*/  ISETP.LT.OR P4, PT, R0, 0x9, !P1 ;  /* 0x000000090000780c */ /* 0x000fca0004f81670 */
[-C--:B------:R-:W-:Y:S02]  /*4900*/  @!P3 IMAD R3, R24, R88.reuse, RZ ;  /* 0x000000581803b224 */ /* 0x080fe400078e02ff */
[-C--:B------:R-:W-:Y:S02]  /*4910*/  @!P5 IMAD R25, R25, R88.reuse, RZ ;  /* 0x000000581919d224 */ /* 0x080fe400078e02ff */
[-C--:B------:R-:W-:Y:S01]  /*4920*/  @!P2 IMAD R9, R26, R88.reuse, RZ ;  /* 0x000000581a09a224 */ /* 0x080fe200078e02ff */
[----:B------:R0:W-:Y:S01]  /*4930*/  @!P3 STG.E.U8 desc[UR52][R4.64], R3 ;  /* 0x000000030400b986 */ /* 0x0001e2000c101134 */
[C---:B------:R-:W-:Y:S01]  /*4940*/  ISETP.LT.OR P3, PT, R0.reuse, 0xa, !P1 ;  /* 0x0000000a0000780c */ /* 0x040fe20004f61670 */
[-C--:B------:R-:W-:Y:S02]  /*4950*/  @!P6 IMAD R27, R27, R88.reuse, RZ ;  /* 0x000000581b1be224 */ /* 0x080fe400078e02ff */
[----:B------:R-:W-:Y:S01]  /*4960*/  @!P5 STG.E.U8 desc[UR52][R4.64+0x1], R25 ;  /* 0x000001190400d986 */ /* 0x000fe2000c101134 */
[----:B------:R-:W-:Y:S01]  /*4970*/  ISETP.LT.OR P5, PT, R0, 0x9, !P0 ;  /* 0x000000090000780c */ /* 0x000fe200047a1670 */
[----:B------:R-:W-:-:S02]  /*4980*/  @!P4 IMAD R11, R28, R88, RZ ;  /* 0x000000581c0bc224 */ /* 0x000fc400078e02ff */
[----:B------:R1:W-:Y:S01]  /*4990*/  @!P2 STG.E.U8 desc[UR52][R6.64], R9 ;  /* 0x000000090600a986 */ /* 0x0003e2000c101134 */
[----:B------:R-:W-:-:S03]  /*49a0*/  ISETP.LT.OR P2, PT, R0, 0xa, !P0 ;  /* 0x0000000a0000780c */ /* 0x000fc60004741670 */
[----:B------:R-:W-:Y:S01]  /*49b0*/  @!P6 STG.E.U8 desc[UR52][R6.64+0x1], R27 ;  /* 0x0000011b0600e986 */ /* 0x000fe2000c101134 */
[C---:B------:R-:W-:Y:S01]  /*49c0*/  ISETP.LT.OR P6, PT, R0.reuse, 0x11, !P1 ;  /* 0x000000110000780c */ /* 0x040fe20004fc1670 */
[-C--:B------:R-:W-:Y:S02]  /*49d0*/  @!P3 IMAD R29, R29, R88.reuse, RZ ;  /* 0x000000581d1db224 */ /* 0x080fe400078e02ff */
[----:B------:R-:W-:Y:S01]  /*49e0*/  @!P4 STG.E.U8 desc[UR52][R4.64+0x8], R11 ;  /* 0x0000080b0400c986 */ /* 0x000fe2000c101134 */
[----:B------:R-:W-:Y:S01]  /*49f0*/  ISETP.LT.OR P4, PT, R0, 0x12, !P1 ;  /* 0x000000120000780c */ /* 0x000fe20004f81670 */
[-C--:B0-----:R-:W-:Y:S02]  /*4a00*/  @!P5 IMAD R3, R30, R88.reuse, RZ ;  /* 0x000000581e03d224 */ /* 0x081fe400078e02ff */
[----:B------:R-:W-:Y:S01]  /*4a10*/  @!P3 STG.E.U8 desc[UR52][R4.64+0x9], R29 ;  /* 0x0000091d0400b986 */ /* 0x000fe2000c101134 */
[----:B------:R-:W-:Y:S01]  /*4a20*/  ISETP.LT.OR P3, PT, R0, 0x11, !P0 ;  /* 0x000000110000780c */ /* 0x000fe20004761670 */
[----:B------:R-:W-:-:S02]  /*4a30*/  @!P2 IMAD R31, R31, R88, RZ ;  /* 0x000000581f1fa224 */ /* 0x000fc400078e02ff */
[----:B------:R0:W-:Y:S01]  /*4a40*/  @!P5 STG.E.U8 desc[UR52][R6.64+0x8], R3 ;  /* 0x000008030600d986 */ /* 0x0001e2000c101134 */
[----:B------:R-:W-:Y:S01]  /*4a50*/  ISETP.LT.OR P5, PT, R0, 0x12, !P0 ;  /* 0x000000120000780c */ /* 0x000fe200047a1670 */
[-C--:B-1----:R-:W-:Y:S02]  /*4a60*/  @!P6 IMAD R9, R32, R88.reuse, RZ ;  /* 0x000000582009e224 */ /* 0x082fe400078e02ff */
[----:B------:R-:W-:Y:S01]  /*4a70*/  @!P2 STG.E.U8 desc[UR52][R6.64+0x9], R31 ;  /* 0x0000091f0600a986 */ /* 0x000fe2000c101134 */
[C---:B------:R-:W-:Y:S01]  /*4a80*/  ISETP.LT.OR P2, PT, R0.reuse, 0x19, !P1 ;  /* 0x000000190000780c */ /* 0x040fe20004f41670 */
[-C--:B------:R-:W-:Y:S02]  /*4a90*/  @!P4 IMAD R33, R33, R88.reuse, RZ ;  /* 0x000000582121c224 */ /* 0x080fe400078e02ff */
[----:B------:R1:W-:Y:S01]  /*4aa0*/  @!P6 STG.E.U8 desc[UR52][R4.64+0x10], R9 ;  /* 0x000010090400e986 */ /* 0x0003e2000c101134 */
[----:B------:R-:W-:Y:S01]  /*4ab0*/  ISETP.LT.OR P6, PT, R0, 0x1a, !P1 ;  /* 0x0000001a0000780c */ /* 0x000fe20004fc1670 */
[----:B0-----:R-:W-:-:S02]  /*4ac0*/  @!P3 IMAD R3, R34, R88, RZ ;  /* 0x000000582203b224 */ /* 0x001fc400078e02ff */
[----:B------:R-:W-:Y:S02]  /*4ad0*/  @!P4 STG.E.U8 desc[UR52][R4.64+0x11], R33 ;  /* 0x000011210400c986 */ /* 0x000fe4000c101134 */
[-C--:B------:R-:W-:Y:S01]  /*4ae0*/  @!P5 IMAD R35, R35, R88.reuse, RZ ;  /* 0x000000582323d224 */ /* 0x080fe200078e02ff */
[C---:B------:R-:W-:Y:S01]  /*4af0*/  ISETP.LT.OR P4, PT, R0.reuse, 0x19, !P0 ;  /* 0x000000190000780c */ /* 0x040fe20004781670 */
[----:B------:R0:W-:Y:S01]  /*4b00*/  @!P3 STG.E.U8 desc[UR52][R6.64+0x10], R3 ;  /* 0x000010030600b986 */ /* 0x0001e2000c101134 */
[----:B------:R-:W-:Y:S01]  /*4b10*/  ISETP.LT.OR P3, PT, R0, 0x1a, !P0 ;  /* 0x0000001a0000780c */ /* 0x000fe20004761670 */
[-C--:B-1----:R-:W-:Y:S02]  /*4b20*/  @!P2 IMAD R9, R36, R88.reuse, RZ ;  /* 0x000000582409a224 */ /* 0x082fe400078e02ff */
[----:B------:R-:W-:Y:S01]  /*4b30*/  @!P5 STG.E.U8 desc[UR52][R6.64+0x11], R35 ;  /* 0x000011230600d986 */ /* 0x000fe2000c101134 */
[----:B------:R-:W-:Y:S01]  /*4b40*/  ISETP.LT.OR P5, PT, R0, 0x21, !P1 ;  /* 0x000000210000780c */ /* 0x000fe20004fa1670 */
[----:B------:R-:W-:-:S02]  /*4b50*/  @!P6 IMAD R37, R37, R88, RZ ;  /* 0x000000582525e224 */ /* 0x000fc400078e02ff */
[----:B------:R1:W-:Y:S01]  /*4b60*/  @!P2 STG.E.U8 desc[UR52][R4.64+0x18], R9 ;  /* 0x000018090400a986 */ /* 0x0003e2000c101134 */
[----:B------:R-:W-:-:S03]  /*4b70*/  ISETP.LT.OR P2, PT, R0, 0x22, !P1 ;  /* 0x000000220000780c */ /* 0x000fc60004f41670 */
[-C--:B------:R-:W-:Y:S01]  /*4b80*/  @!P4 IMAD R11, R38, R88.reuse, RZ ;  /* 0x00000058260bc224 */ /* 0x080fe200078e02ff */
        /* <DEDUP_REMOVED lines=40> */
[C---:B------:R-:W-:Y:S01]  /*4e10*/  ISETP.LT.OR P5, PT, R0.reuse, 0x3a, !P0 ;  /* 0x0000003a0000780c */ /* 0x040fe200047a1670 */
[-C--:B------:R-:W-:Y:S02]  /*4e20*/  @!P6 IMAD R53, R53, R88.reuse, RZ ;  /* 0x000000583535e224 */ /* 0x080fe400078e02ff */
[----:B------:R-:W-:Y:S01]  /*4e30*/  @!P2 STG.E.U8 desc[UR52][R6.64+0x31], R51 ;  /* 0x000031330600a986 */ /* 0x000fe2000c101134 */
[----:B------:R-:W-:Y:S01]  /*4e40*/  ISETP.LT.OR P2, PT, R0, 0x41, !P1 ;  /* 0x000000410000780c */ /* 0x000fe20004f41670 */
[-C--:B-1----:R-:W-:Y:S02]  /*4e50*/  @!P4 IMAD R9, R52, R88.reuse, RZ ;  /* 0x000000583409c224 */ /* 0x082fe400078e02ff */
[----:B------:R-:W-:Y:S01]  /*4e60*/  @!P6 STG.E.U8 desc[UR52][R4.64+0x39], R53 ;  /* 0x000039350400e986 */ /* 0x000fe2000c101134 */
[----:B------:R-:W-:Y:S01]  /*4e70*/  ISETP.LT.OR P6, PT, R0, 0x41, !P0 ;  /* 0x000000410000780c */ /* 0x000fe200047c1670 */
[----:B0-----:R-:W-:-:S02]  /*4e80*/  @!P3 IMAD R3, R54, R88, RZ ;  /* 0x000000583603b224 */ /* 0x001fc400078e02ff */
[----:B------:R0:W-:Y:S02]  /*4e90*/  @!P4 STG.E.U8 desc[UR52][R4.64+0x38], R9 ;  /* 0x000038090400c986 */ /* 0x0001e4000c101134 */
[-C--:B------:R-:W-:Y:S01]  /*4ea0*/  @!P5 IMAD R55, R55, R88.reuse, RZ ;  /* 0x000000583737d224 */ /* 0x080fe200078e02ff */
[C---:B------:R-:W-:Y:S01]  /*4eb0*/  ISETP.LT.OR P4, PT, R0.reuse, 0x42, !P1 ;  /* 0x000000420000780c */ /* 0x040fe20004f81670 */
[----:B------:R1:W-:Y:S01]  /*4ec0*/  @!P3 STG.E.U8 desc[UR52][R6.64+0x38], R3 ;  /* 0x000038030600b986 */ /* 0x0003e2000c101134 */
[----:B------:R-:W-:Y:S01]  /*4ed0*/  ISETP.LT.OR P3, PT, R0, 0x49, !P1 ;  /* 0x000000490000780c */ /* 0x000fe20004f61670 */
[-C--:B------:R-:W-:Y:S02]  /*4ee0*/  @!P2 IMAD R11, R56, R88.reuse, RZ ;  /* 0x00000058380ba224 */ /* 0x080fe400078e02ff */
[----:B------:R-:W-:Y:S01]  /*4ef0*/  @!P5 STG.E.U8 desc[UR52][R6.64+0x39], R55 ;  /* 0x000039370600d986 */ /* 0x000fe2000c101134 */
[----:B------:R-:W-:Y:S01]  /*4f00*/  ISETP.LT.OR P5, PT, R0, 0x42, !P0 ;  /* 0x000000420000780c */ /* 0x000fe200047a1670 */
[----:B0-----:R-:W-:-:S02]  /*4f10*/  @!P6 IMAD R9, R58, R88, RZ ;  /* 0x000000583a09e224 */ /* 0x001fc400078e02ff */
[----:B------:R0:W-:Y:S01]  /*4f20*/  @!P2 STG.E.U8 desc[UR52][R4.64+0x40], R11 ;  /* 0x0000400b0400a986 */ /* 0x0001e2000c101134 */
[----:B------:R-:W-:-:S03]  /*4f30*/  ISETP.LT.OR P2, PT, R0, 0x4a, !P1 ;  /* 0x0000004a0000780c */ /* 0x000fc60004f41670 */
[-C--:B------:R-:W-:Y:S02]  /*4f40*/  @!P4 IMAD R57, R57, R88.reuse, RZ ;  /* 0x000000583939c224 */ /* 0x080fe400078e02ff */
[----:B-1----:R-:W-:-:S03]  /*4f50*/  @!P3 IMAD R3, R60, R88, RZ ;  /* 0x000000583c03b224 */ /* 0x002fc600078e02ff */
[----:B------:R-:W-:Y:S01]  /*4f60*/  @!P4 STG.E.U8 desc[UR52][R4.64+0x41], R57 ;  /* 0x000041390400c986 */ /* 0x000fe2000c101134 */
[C---:B------:R-:W-:Y:S01]  /*4f70*/  ISETP.LT.OR P4, PT, R0.reuse, 0x49, !P0 ;  /* 0x000000490000780c */ /* 0x040fe20004781670 */
[-C--:B------:R-:W-:Y:S02]  /*4f80*/  @!P5 IMAD R59, R59, R88.reuse, RZ ;  /* 0x000000583b3bd224 */ /* 0x080fe400078e02ff */
[----:B------:R1:W-:Y:S01]  /*4f90*/  @!P6 STG.E.U8 desc[UR52][R6.64+0x40], R9 ;  /* 0x000040090600e986 */ /* 0x0003e2000c101134 */
[C---:B------:R-:W-:Y:S01]  /*4fa0*/  ISETP.LT.OR P6, PT, R0.reuse, 0x4a, !P0 ;  /* 0x0000004a0000780c */ /* 0x040fe200047c1670 */
[----:B------:R-:W-:Y:S02]  /*4fb0*/  @!P2 IMAD R61, R61, R88, RZ ;  /* 0x000000583d3da224 */ /* 0x000fe400078e02ff */
[----:B------:R-:W-:Y:S01]  /*4fc0*/  @!P5 STG.E.U8 desc[UR52][R6.64+0x41], R59 ;  /* 0x0000413b0600d986 */ /* 0x000fe2000c101134 */
[----:B------:R-:W-:-:S03]  /*4fd0*/  ISETP.LT.OR P5, PT, R0, 0x51, !P1 ;  /* 0x000000510000780c */ /* 0x000fc60004fa1670 */
[----:B------:R2:W-:Y:S01]  /*4fe0*/  @!P3 STG.E.U8 desc[UR52][R4.64+0x48], R3 ;  /* 0x000048030400b986 */ /* 0x0005e2000c101134 */
[----:B------:R-:W-:Y:S01]  /*4ff0*/  ISETP.LT.OR P3, PT, R0, 0x52, !P1 ;  /* 0x000000520000780c */ /* 0x000fe20004f61670 */
[-C--:B0-----:R-:W-:Y:S02]  /*5000*/  @!P4 IMAD R11, R62, R88.reuse, RZ ;  /* 0x000000583e0bc224 */ /* 0x081fe400078e02ff */
[----:B------:R-:W-:Y:S01]  /*5010*/  @!P2 STG.E.U8 desc[UR52][R4.64+0x49], R61 ;  /* 0x0000493d0400a986 */ /* 0x000fe2000c101134 */
[C---:B------:R-:W-:Y:S01]  /*5020*/  ISETP.LT.OR P2, PT, R0.reuse, 0x51, !P0 ;  /* 0x000000510000780c */ /* 0x040fe20004741670 */
[-C--:B------:R-:W-:Y:S02]  /*5030*/  @!P6 IMAD R63, R63, R88.reuse, RZ ;  /* 0x000000583f3fe224 */ /* 0x080fe400078e02ff */
[----:B------:R0:W-:Y:S01]  /*5040*/  @!P4 STG.E.U8 desc[UR52][R6.64+0x48], R11 ;  /* 0x0000480b0600c986 */ /* 0x0001e2000c101134 */
[----:B------:R-:W-:Y:S01]  /*5050*/  ISETP.LT.OR P4, PT, R0, 0x52, !P0 ;  /* 0x000000520000780c */ /* 0x000fe20004781670 */
[----:B-1----:R-:W-:-:S02]  /*5060*/  @!P5 IMAD R9, R64, R88, RZ ;  /* 0x000000584009d224 */ /* 0x002fc400078e02ff */
[----:B------:R-:W-:Y:S01]  /*5070*/  @!P6 STG.E.U8 desc[UR52][R6.64+0x49], R63 ;  /* 0x0000493f0600e986 */ /* 0x000fe2000c101134 */
[C---:B------:R-:W-:Y:S01]  /*5080*/  ISETP.LT.OR P6, PT, R0.reuse, 0x59, !P1 ;  /* 0x000000590000780c */ /* 0x040fe20004fc1670 */
[-C--:B------:R-:W-:Y:S02]  /*5090*/  @!P3 IMAD R65, R65, R88.reuse, RZ ;  /* 0x000000584141b224 */ /* 0x080fe400078e02ff */
[----:B------:R1:W-:Y:S01]  /*50a0*/  @!P5 STG.E.U8 desc[UR52][R4.64+0x50], R9 ;  /* 0x000050090400d986 */ /* 0x0003e2000c101134 */
[----:B------:R-:W-:Y:S01]  /*50b0*/  ISETP.LT.OR P5, PT, R0, 0x5a, !P1 ;  /* 0x0000005a0000780c */ /* 0x000fe20004fa1670 */
[-C--:B--2---:R-:W-:Y:S02]  /*50c0*/  @!P2 IMAD R3, R66, R88.reuse, RZ ;  /* 0x000000584203a224 */ /* 0x084fe400078e02ff */
[----:B------:R-:W-:Y:S01]  /*50d0*/  @!P3 STG.E.U8 desc[UR52][R4.64+0x51], R65 ;  /* 0x000051410400b986 */ /* 0x000fe2000c101134 */
[----:B------:R-:W-:Y:S01]  /*50e0*/  ISETP.LT.OR P3, PT, R0, 0x59, !P0 ;  /* 0x000000590000780c */ /* 0x000fe20004761670 */
[----:B------:R-:W-:-:S02]  /*50f0*/  @!P4 IMAD R67, R67, R88, RZ ;  /* 0x000000584343c224 */ /* 0x000fc400078e02ff */
        /* <DEDUP_REMOVED lines=12> */
[----:B------:R-:W-:Y:S01]  /*51c0*/  @!P3 STG.E.U8 desc[UR52][R6.64+0x58], R9 ;  /* 0x000058090600b986 */ /* 0x000fe2000c101134 */
        /* <DEDUP_REMOVED lines=10> */
[----:B------:R-:W-:Y:S02]  /*5270*/  @!P3 IMAD R75, R75, R88, RZ ;  /* 0x000000584b4bb224 */ /* 0x000fe400078e02ff */
[----:B------:R0:W-:Y:S01]  /*5280*/  @!P5 STG.E.U8 desc[UR52][R6.64+0x60], R11 ;  /* 0x0000600b0600d986 */ /* 0x0001e2000c101134 */
[----:B------:R-:W-:-:S03]  /*5290*/  ISETP.LT.OR P5, PT, R0, 0x69, !P0 ;  /* 0x000000690000780c */ /* 0x000fc600047a1670 */
[----:B------:R-:W-:Y:S01]  /*52a0*/  @!P3 STG.E.U8 desc[UR52][R6.64+0x61], R75 ;  /* 0x0000614b0600b986 */ /* 0x000fe2000c101134 */
[----:B------:R-:W-:Y:S01]  /*52b0*/  ISETP.LT.OR P3, PT, R0, 0x71, !P1 ;  /* 0x000000710000780c */ /* 0x000fe20004f61670 */
[-C--:B-1----:R-:W-:Y:S02]  /*52c0*/  @!P2 IMAD R3, R76, R88.reuse, RZ ;  /* 0x000000584c03a224 */ /* 0x082fe400078e02ff */
[-C--:B------:R-:W-:Y:S02]  /*52d0*/  @!P4 IMAD R77, R77, R88.reuse, RZ ;  /* 0x000000584d4dc224 */ /* 0x080fe400078e02ff */
[-C--:B------:R-:W-:Y:S01]  /*52e0*/  @!P6 IMAD R79, R79, R88.reuse, RZ ;  /* 0x000000584f4fe224 */ /* 0x080fe200078e02ff */
[----:B------:R1:W-:Y:S01]  /*52f0*/  @!P2 STG.E.U8 desc[UR52][R4.64+0x68], R3 ;  /* 0x000068030400a986 */ /* 0x0003e2000c101134 */
[----:B------:R-:W-:Y:S02]  /*5300*/  ISETP.LT.OR P2, PT, R0, 0x72, !P1 ;  /* 0x000000720000780c */ /* 0x000fe40004f41670 */
[----:B------:R-:W-:Y:S01]  /*5310*/  @!P5 IMAD R9, R78, R88, RZ ;  /* 0x000000584e09d224 */ /* 0x000fe200078e02ff */
[----:B------:R-:W-:Y:S01]  /*5320*/  @!P4 STG.E.U8 desc[UR52][R4.64+0x69], R77 ;  /* 0x0000694d0400c986 */ /* 0x000fe2000c101134 */
[----:B------:R-:W-:-:S02]  /*5330*/  ISETP.LT.OR P4, PT, R0, 0x72, !P0 ;  /* 0x000000720000780c */ /* 0x000fc40004781670 */
[----:B0-----:R-:W-:Y:S01]  /*5340*/  @!P3 IMAD R11, R80, R88, RZ ;  /* 0x00000058500bb224 */ /* 0x001fe200078e02ff */
[----:B------:R-:W-:Y:S01]  /*5350*/  @!P5 STG.E.U8 desc[UR52][R6.64+0x68], R9 ;  /* 0x000068090600d986 */ /* 0x000fe2000c101134 */
[----:B------:R-:W-:-:S03]  /*5360*/  ISETP.LT.OR P5, PT, R0, 0x71, !P0 ;  /* 0x000000710000780c */ /* 0x000fc600047a1670 */
[----:B------:R-:W-:Y:S01]  /*5370*/  @!P6 STG.E.U8 desc[UR52][R6.64+0x69], R79 ;  /* 0x0000694f0600e986 */ /* 0x000fe2000c101134 */
[C---:B------:R-:W-:Y:S01]  /*5380*/  ISETP.LT.OR P6, PT, R0.reuse, 0x79, !P0 ;  /* 0x000000790000780c */ /* 0x040fe200047c1670 */
[-C--:B------:R-:W-:Y:S01]  /*5390*/  @!P2 IMAD R81, R81, R88.reuse, RZ ;  /* 0x000000585151a224 */ /* 0x080fe200078e02ff */
[C---:B------:R-:W-:Y:S01]  /*53a0*/  ISETP.LT.OR P0, PT, R0.reuse, 0x7a, !P0 ;  /* 0x0000007a0000780c */ /* 0x040fe20004701670 */
[----:B------:R0:W-:Y:S01]  /*53b0*/  @!P3 STG.E.U8 desc[UR52][R4.64+0x70], R11 ;  /* 0x0000700b0400b986 */ /* 0x0001e2000c101134 */
[C---:B------:R-:W-:Y:S01]  /*53c0*/  ISETP.LT.OR P3, PT, R0.reuse, 0x79, !P1 ;  /* 0x000000790000780c */ /* 0x040fe20004f61670 */
[-C--:B------:R-:W-:Y:S01]  /*53d0*/  @!P4 IMAD R83, R83, R88.reuse, RZ ;  /* 0x000000585353c224 */ /* 0x080fe200078e02ff */
[----:B------:R-:W-:Y:S01]  /*53e0*/  ISETP.LT.OR P1, PT, R0, 0x7a, !P1 ;  /* 0x0000007a0000780c */ /* 0x000fe20004f21670 */
[----:B------:R2:W-:Y:S02]  /*53f0*/  @!P2 STG.E.U8 desc[UR52][R4.64+0x71], R81 ;  /* 0x000071510400a986 */ /* 0x0005e4000c101134 */
[----:B-1----:R-:W-:-:S02]  /*5400*/  @!P5 IMAD R3, R82, R88, RZ ;  /* 0x000000585203d224 */ /* 0x002fc400078e02ff */
[----:B------:R2:W-:Y:S02]  /*5410*/  @!P4 STG.E.U8 desc[UR52][R6.64+0x71], R83 ;  /* 0x000071530600c986 */ /* 0x0005e4000c101134 */
[-C--:B0-----:R-:W-:Y:S02]  /*5420*/  @!P6 IMAD R11, R86, R88.reuse, RZ ;  /* 0x00000058560be224 */ /* 0x081fe400078e02ff */
[----:B------:R2:W-:Y:S02]  /*5430*/  @!P5 STG.E.U8 desc[UR52][R6.64+0x70], R3 ;  /* 0x000070030600d986 */ /* 0x0005e4000c101134 */
[-C--:B------:R-:W-:Y:S02]  /*5440*/  @!P3 IMAD R9, R84, R88.reuse, RZ ;  /* 0x000000585409b224 */ /* 0x080fe400078e02ff */
[-C--:B------:R-:W-:Y:S02]  /*5450*/  @!P1 IMAD R85, R85, R88.reuse, RZ ;  /* 0x0000005855559224 */ /* 0x080fe400078e02ff */
[----:B------:R-:W-:Y:S01]  /*5460*/  @!P0 IMAD R87, R87, R88, RZ ;  /* 0x0000005857578224 */ /* 0x000fe200078e02ff */
[----:B------:R2:W-:Y:S04]  /*5470*/  @!P3 STG.E.U8 desc[UR52][R4.64+0x78], R9 ;  /* 0x000078090400b986 */ /* 0x0005e8000c101134 */
[----:B------:R2:W-:Y:S04]  /*5480*/  @!P1 STG.E.U8 desc[UR52][R4.64+0x79], R85 ;  /* 0x0000795504009986 */ /* 0x0005e8000c101134 */
[----:B------:R2:W-:Y:S04]  /*5490*/  @!P6 STG.E.U8 desc[UR52][R6.64+0x78], R11 ;  /* 0x0000780b0600e986 */ /* 0x0005e8000c101134 */
[----:B------:R2:W-:Y:S02]  /*54a0*/  @!P0 STG.E.U8 desc[UR52][R6.64+0x79], R87 ;  /* 0x0000795706008986 */ /* 0x0005e4000c101134 */
.L_x_165:
[----:B------:R-:W-:Y:S05]  /*54b0*/  BSYNC B0 ;  /* 0x0000000000007941 */ /* 0x000fea0003800000 */
.L_x_35:
[----:B------:R-:W-:Y:S01]  /*54c0*/  IMAD.U32 R2, RZ, RZ, UR50 ;  /* 0x00000032ff027e24 */ /* 0x000fe2000f8e00ff */
[----:B------:R-:W-:Y:S01]  /*54d0*/  ULDC.64 UR4, c[0x0][0x650] ;  /* 0x0001940000047ab9 */ /* 0x000fe20000000a00 */
[----:B------:R-:W-:Y:S01]  /*54e0*/  IMAD.U32 R0, RZ, RZ, UR37 ;  /* 0x00000025ff007e24 */ /* 0x000fe2000f8e00ff */
[----:B------:R1:W-:Y:S01]  /*54f0*/  SYNCS.ARRIVE.TRANS64.A1T0 RZ, [R96+UR44], RZ ;  /* 0x000000ff60ff79a7 */ /* 0x0003e2000810002c */
[----:B0-2---:R-:W-:Y:S01]  /*5500*/  IMAD.U32 R3, RZ, RZ, UR51 ;  /* 0x00000033ff037e24 */ /* 0x005fe2000f8e00ff */
[C---:B------:R-:W-:Y:S01]  /*5510*/  LEA R16, P0, R2.reuse, R16, 0x1 ;  /* 0x0000001002107211 */ /* 0x040fe200078008ff */
[----:B------:R-:W-:Y:S02]  /*5520*/  IMAD.MOV.U32 R19, RZ, RZ, -0x1 ;  /* 0xffffffffff137424 */ /* 0x000fe400078e00ff */
[----:B------:R-:W-:Y:S01]  /*5530*/  IMAD.MOV.U32 R18, RZ, RZ, -0x1 ;  /* 0xffffffffff127424 */ /* 0x000fe200078e00ff */
[----:B------:R-:W-:Y:S01]  /*5540*/  LEA.HI.X R17, R2, R17, R0, 0x1, P0 ;  /* 0x0000001102117211 */ /* 0x000fe200000f0c00 */
[----:B------:R-:W-:Y:S01]  /*5550*/  IMAD.MOV.U32 R2, RZ, RZ, -0x1 ;  /* 0xffffffffff027424 */ /* 0x000fe200078e00ff */
[----:B------:R-:W-:-:S02]  /*5560*/  ISETP.GE.U32.AND P0, PT, R16, UR4, PT ;  /* 0x0000000410007c0c */ /* 0x000fc4000bf06070 */
[----:B------:R-:W-:Y:S02]  /*5570*/  PRMT R0, RZ, 0x7610, R0 ;  /* 0x00007610ff007816 */ /* 0x000fe40000000000 */
[----:B------:R-:W-:-:S13]  /*5580*/  ISETP.GE.U32.AND.EX P0, PT, R17, UR5, PT, P0 ;  /* 0x0000000511007c0c */ /* 0x000fda000bf06100 */
[----:B-1----:R-:W-:Y:S05]  /*5590*/  @P0 BRA `(.L_x_166) ;  /* 0x00000004008c0947 */ /* 0x002fea0003800000 */
[----:B------:R-:W0:Y:S01]  /*55a0*/  S2UR UR6, SR_CTAID.X ;  /* 0x00000000000679c3 */ /* 0x000e220000002500 */
[----:B------:R-:W-:Y:S01]  /*55b0*/  ULDC.64 UR4, c[0x0][0x628] ;  /* 0x00018a0000047ab9 */ /* 0x000fe20000000a00 */
[----:B------:R-:W-:Y:S01]  /*55c0*/  ULDC UR7, c[0x0][0x150] ;  /* 0x0000540000077ab9 */ /* 0x000fe20000000800 */
[----:B------:R-:W-:Y:S01]  /*55d0*/  ISETP.NE.U32.AND P0, PT, RZ, UR4, PT ;  /* 0x00000004ff007c0c */ /* 0x000fe2000bf05070 */
[----:B------:R-:W-:Y:S01]  /*55e0*/  ULDC UR15, c[0x0][0x630] ;  /* 0x00018c00000f7ab9 */ /* 0x000fe20000000800 */
[C---:B------:R-:W-:Y:S01]  /*55f0*/  R2UR UR16, R16.reuse ;  /* 0x00000000101072ca */ /* 0x040fe200000e0000 */
[----:B------:R-:W-:Y:S01]  /*5600*/  ULDC UR18, c[0x0][0x154] ;  /* 0x0000550000127ab9 */ /* 0x000fe20000000800 */
[----:B------:R-:W-:Y:S01]  /*5610*/  ISETP.NE.AND.EX P0, PT, RZ, UR5, PT, P0 ;  /* 0x00000005ff007c0c */ /* 0x000fe2000bf05300 */
[----:B------:R-:W1:Y:S01]  /*5620*/  S2UR UR21, SR_CTAID.Y ;  /* 0x00000000001579c3 */ /* 0x000e620000002600 */
[----:B------:R-:W-:Y:S02]  /*5630*/  R2UR UR17, R17 ;  /* 0x00000000111172ca */ /* 0x000fe400000e0000 */
[----:B------:R-:W-:-:S02]  /*5640*/  R2UR UR12, R16 ;  /* 0x00000000100c72ca */ /* 0x000fc400000e0000 */
[----:B------:R-:W-:Y:S02]  /*5650*/  R2UR UR13, R17 ;  /* 0x00000000110d72ca */ /* 0x000fe400000e0000 */
[----:B0-----:R-:W-:-:S05]  /*5660*/  I2FP.F32.U32 R0, UR6 ;  /* 0x0000000600007c45 */ /* 0x001fca0008201000 */
[----:B------:R-:W-:-:S04]  /*5670*/  FMUL R0, R0, UR7 ;  /* 0x0000000700007c20 */ /* 0x000fc80008400000 */
[----:B------:R0:W2:Y:S01]  /*5680*/  F2I.U32.TRUNC.NTZ R2, R0 ;  /* 0x0000000000027305 */ /* 0x0000a2000020f000 */
[----:B-1----:R-:W-:Y:S05]  /*5690*/  @!P0 BRA `(.L_x_167) ;  /* 0x0000000000308947 */ /* 0x002fea0003800000 */
        /* <DEDUP_REMOVED lines=12> */
.L_x_167:
[----:B------:R-:W-:Y:S01]  /*5760*/  USHF.R.U64 UR8, UR12, UR15, UR13 ;  /* 0x0000000f0c087299 */ /* 0x000fe2000800120d */
[----:B0-----:R-:W-:Y:S01]  /*5770*/  I2FP.F32.U32 R0, UR21 ;  /* 0x0000001500007c45 */ /* 0x001fe20008201000 */
[----:B------:R-:W-:Y:S02]  /*5780*/  USHF.R.U32.HI UR4, URZ, UR15, UR13 ;  /* 0x0000000f3f047299 */ /* 0x000fe4000801160d */
[----:B------:R-:W-:Y:S02]  /*5790*/  UIADD3 UR7, UP0, URZ, -UR8, URZ ;  /* 0x800000083f077290 */ /* 0x000fe4000ff1e03f */
[----:B------:R-:W-:Y:S01]  /*57a0*/  FMUL R0, R0, UR18 ;  /* 0x0000001200007c20 */ /* 0x000fe20008400000 */
[----:B------:R-:W-:Y:S01]  /*57b0*/  ULDC.64 UR12, c[0x0][0x620] ;  /* 0x00018800000c7ab9 */ /* 0x000fe20000000a00 */
[----:B------:R-:W-:Y:S01]  /*57c0*/  UIADD3.X UR4, URZ, ~UR4, URZ, UP0, !UPT ;  /* 0x800000043f047290 */ /* 0x000fe200087fe43f */
[----:B------:R-:W-:Y:S01]  /*57d0*/  UMOV UR10, UR16 ;  /* 0x00000010000a7c82 */ /* 0x000fe20008000000 */
[----:B------:R-:W-:-:S02]  /*57e0*/  UMOV UR11, UR17 ;  /* 0x00000011000b7c82 */ /* 0x000fc40008000000 */
[----:B------:R-:W0:Y:S01]  /*57f0*/  F2I.U32.TRUNC.NTZ R0, R0 ;  /* 0x0000000000007305 */ /* 0x000e22000020f000 */
[----:B------:R-:W-:Y:S01]  /*5800*/  UIMAD UR4, UR4, UR12, URZ ;  /* 0x0000000c040472a4 */ /* 0x000fe2000f8e023f */
[----:B--2---:R-:W-:Y:S01]  /*5810*/  R2UR UR17, R2 ;  /* 0x00000000021172ca */ /* 0x004fe200000e0000 */
[----:B------:R-:W-:Y:S02]  /*5820*/  UIMAD.WIDE.U32 UR10, UR7, UR12, UR10 ;  /* 0x0000000c070a72a5 */ /* 0x000fe4000f8e000a */
[----:B------:R-:W-:Y:S01]  /*5830*/  UIMAD UR7, UR7, UR13, UR4 ;  /* 0x0000000d070772a4 */ /* 0x000fe2000f8e0204 */
[----:B------:R-:W-:Y:S01]  /*5840*/  ULDC UR23, c[0x0][0x658] ;  /* 0x0001960000177ab9 */ /* 0x000fe20000000800 */
[----:B------:R-:W-:Y:S02]  /*5850*/  UMOV UR15, 0xffffffff ;  /* 0xffffffff000f7882 */ /* 0x000fe40000000000 */
[----:B------:R-:W-:Y:S01]  /*5860*/  UIADD3 UR7, UR11, UR7, URZ ;  /* 0x000000070b077290 */ /* 0x000fe2000fffe03f */
[----:B------:R-:W-:Y:S01]  /*5870*/  ULDC UR12, c[0x0][0x618] ;  /* 0x00018600000c7ab9 */ /* 0x000fe20000000800 */
[----:B------:R-:W-:Y:S01]  /*5880*/  ULDC.64 UR4, c[0x0][0x640] ;  /* 0x0001900000047ab9 */ /* 0x000fe20000000a00 */
[----:B------:R-:W-:Y:S01]  /*5890*/  USHF.L.U32 UR19, UR15, UR23, URZ ;  /* 0x000000170f137299 */ /* 0x000fe2000800063f */
[----:B------:R-:W-:Y:S01]  /*58a0*/  ISETP.NE.U32.AND P0, PT, RZ, UR4, PT ;  /* 0x00000004ff007c0c */ /* 0x000fe2000bf05070 */
[----:B------:R-:W-:Y:S01]  /*58b0*/  USHF.R.U64 UR15, UR10, UR12, UR7 ;  /* 0x0000000c0a0f7299 */ /* 0x000fe20008001207 */
[----:B0-----:R-:W-:Y:S01]  /*58c0*/  R2UR UR13, R0 ;  /* 0x00000000000d72ca */ /* 0x001fe200000e0000 */
[----:B------:R-:W-:Y:S01]  /*58d0*/  USHF.R.U32.HI UR7, URZ, UR12, UR7 ;  /* 0x0000000c3f077299 */ /* 0x000fe20008011607 */
[----:B------:R-:W-:Y:S01]  /*58e0*/  ISETP.NE.AND.EX P0, PT, RZ, UR5, PT, P0 ;  /* 0x00000005ff007c0c */ /* 0x000fe2000bf05300 */
[----:B------:R-:W-:Y:S01]  /*58f0*/  ULDC UR22, c[0x0][0x608] ;  /* 0x0001820000167ab9 */ /* 0x000fe20000000800 */
[----:B------:R-:W-:-:S02]  /*5900*/  UIADD3 UR10, -UR17, URZ, URZ ;  /* 0x0000003f110a7290 */ /* 0x000fc4000fffe13f */
[----:B------:R-:W-:Y:S02]  /*5910*/  USHF.R.U64 UR18, UR15, UR22, UR7 ;  /* 0x000000160f127299 */ /* 0x000fe40008001207 */
[----:B------:R-:W-:Y:S01]  /*5920*/  USHF.R.U32.HI UR7, URZ, UR22, UR7 ;  /* 0x000000163f077299 */ /* 0x000fe20008011607 */
[----:B------:R-:W-:Y:S01]  /*5930*/  UMOV UR16, 0x1 ;  /* 0x0000000100107882 */ /* 0x000fe20000000000 */
[----:B------:R-:W-:Y:S02]  /*5940*/  ULDC UR20, c[0x0][0x144] ;  /* 0x0000510000147ab9 */ /* 0x000fe40000000800 */
[----:B------:R-:W-:Y:S01]  /*5950*/  USHF.R.U64 UR17, UR18, UR23, UR7 ;  /* 0x0000001712117299 */ /* 0x000fe20008001207 */
[----:B------:R-:W-:Y:S01]  /*5960*/  ULDC UR9, c[0x0][0x600] ;  /* 0x0001800000097ab9 */ /* 0x000fe20000000800 */
[----:B------:R-:W-:Y:S02]  /*5970*/  UIADD3 UR22, -UR13, URZ, URZ ;  /* 0x0000003f0d167290 */ /* 0x000fe4000fffe13f */
[----:B------:R-:W-:-:S02]  /*5980*/  USHF.L.U32 UR16, UR16, UR23, URZ ;  /* 0x0000001710107299 */ /* 0x000fc4000800063f */
[----:B------:R-:W-:Y:S02]  /*5990*/  USHF.R.U32.HI UR13, URZ, UR23, UR7 ;  /* 0x000000173f0d7299 */ /* 0x000fe40008011607 */
[----:B------:R-:W-:Y:S02]  /*59a0*/  UIADD3 UR14, UR9, -0x1, URZ ;  /* 0xffffffff090e7890 */ /* 0x000fe4000fffe03f */
[----:B------:R-:W-:Y:S02]  /*59b0*/  ULOP3.LUT UR19, URZ, UR19, URZ, 0x33, !UPT ;  /* 0x000000133f137292 */ /* 0x000fe4000f8e333f */
[----:B------:R-:W-:Y:S01]  /*59c0*/  UIMAD UR23, UR20, UR10, UR6 ;  /* 0x0000000a141772a4 */ /* 0x000fe2000f8e0206 */
[----:B------:R-:W-:Y:S01]  /*59d0*/  ULDC UR26, c[0x0][0x148] ;  /* 0x00005200001a7ab9 */ /* 0x000fe20000000800 */
[----:B------:R-:W-:Y:S01]  /*59e0*/  ULDC UR24, c[0x0][0x648] ;  /* 0x0001920000187ab9 */ /* 0x000fe20000000800 */
[----:B------:R-:W-:Y:S01]  /*59f0*/  ULDC UR25, c[0x0][0x638] ;  /* 0x00018e0000197ab9 */ /* 0x000fe20000000800 */
        /* <DEDUP_REMOVED lines=12> */
.L_x_168:
[----:B------:R-:W-:Y:S01]  /*5ac0*/  UISETP.NE.AND UP0, UPT, UR38, URZ, UPT ;  /* 0x0000003f2600728c */ /* 0x000fe2000bf05270 */
[----:B------:R-:W-:Y:S01]  /*5ad0*/  IMAD.MOV.U32 R0, RZ, RZ, 0x1 ;  /* 0x00000001ff007424 */ /* 0x000fe200078e00ff */
[----:B------:R-:W-:Y:S01]  /*5ae0*/  USHF.R.U64 UR4, UR12, UR24, UR13 ;  /* 0x000000180c047299 */ /* 0x000fe2000800120d */
[----:B------:R-:W-:Y:S01]  /*5af0*/  IMAD.U32 R2, RZ, RZ, UR8 ;  /* 0x00000008ff027e24 */ /* 0x000fe2000f8e00ff */
[----:B------:R-:W-:Y:S02]  /*5b00*/  ULOP3.LUT UR19, UR18, UR19, URZ, 0xc0, !UPT ;  /* 0x0000001312137292 */ /* 0x000fe4000f8ec03f */
[----:B------:R-:W-:Y:S02]  /*5b10*/  UIADD3 UR5, -UR4, URZ, URZ ;  /* 0x0000003f04057290 */ /* 0x000fe4000fffe13f */
[----:B------:R-:W-:Y:S02]  /*5b20*/  ULOP3.LUT UR14, UR15, UR14, URZ, 0xc0, !UPT ;  /* 0x0000000e0f0e7292 */ /* 0x000fe4000f8ec03f */
[----:B------:R-:W-:-:S02]  /*5b30*/  UIMAD UR4, UR16, UR4, UR19 ;  /* 0x00000004100472a4 */ /* 0x000fc4000f8e0213 */
[----:B------:R-:W-:Y:S02]  /*5b40*/  @UP0 UIMAD UR23, UR26, UR22, UR21 ;  /* 0x000000161a1702a4 */ /* 0x000fe4000f8e0215 */
[----:B------:R-:W-:-:S03]  /*5b50*/  UIMAD UR17, UR5, UR25, UR17 ;  /* 0x00000019051172a4 */ /* 0x000fc6000f8e0211 */
[----:B------:R-:W-:Y:S01]  /*5b60*/  ULDC UR5, c[0x0][0x610] ;  /* 0x0001840000057ab9 */ /* 0x000fe20000000800 */
[----:B------:R-:W-:Y:S02]  /*5b70*/  UIMAD UR17, UR17, UR9, UR14 ;  /* 0x00000009111172a4 */ /* 0x000fe4000f8e020e */
[----:B------:R-:W-:-:S04]  /*5b80*/  UIMAD UR4, UR4, UR5, UR23 ;  /* 0x00000005040472a4 */ /* 0x000fc8000f8e0217 */
[----:B------:R-:W-:Y:S02]  /*5b90*/  USEL UR5, UR17, UR4, !UP0 ;  /* 0x0000000411057287 */ /* 0x000fe4000c000000 */
[----:B------:R-:W-:-:S04]  /*5ba0*/  USEL UR4, UR4, UR17, !UP0 ;  /* 0x0000001104047287 */ /* 0x000fc8000c000000 */
[----:B------:R-:W-:Y:S02]  /*5bb0*/  IMAD.U32 R18, RZ, RZ, UR5 ;  /* 0x00000005ff127e24 */ /* 0x000fe4000f8e00ff */
[----:B------:R-:W-:-:S07]  /*5bc0*/  IMAD.U32 R19, RZ, RZ, UR4 ;  /* 0x00000004ff137e24 */ /* 0x000fce000f8e00ff */
.L_x_166:
[----:B------:R-:W-:Y:S02]  /*5bd0*/  LOP3.LUT P0, RZ, R0, 0xff, RZ, 0xc0, !PT ;  /* 0x000000ff00ff7812 */ /* 0x000fe4000780c0ff */
[----:B------:R-:W-:-:S11]  /*5be0*/  LOP3.LUT R99, R99, 0x1, RZ, 0x3c, !PT ;  /* 0x0000000163637812 */ /* 0x000fd600078e3cff */
[----:B------:R-:W-:Y:S05]  /*5bf0*/  @P0 BRA `(.L_x_169) ;  /* 0xffffffbc00000947 */ /* 0x000fea000383ffff */
[----:B------:R-:W-:Y:S05]  /*5c00*/  EXIT ;  /* 0x000000000000794d */ /* 0x000fea0003800000 */
.L_x_16:
[----:B------:R-:W-:-:S08]  /*5c10*/  ISETP.NE.AND P0, PT, RZ, UR6, PT ;  /* 0x00000006ff007c0c */ /* 0x000fd0000bf05270 */
[----:B------:R-:W0:-:S00]  /*5c20*/  USETMAXREG.DEALLOC.CTAPOOL 0x28 ;  /* 0x00000028000079c8 */ /* 0x000e0000080e0500 */
[----:B------:R-:W-:Y:S05]  /*5c30*/  @P0 EXIT ;  /* 0x000000000000094d */ /* 0x000fea0003800000 */
[----:B0-----:R-:W-:Y:S01]  /*5c40*/  LOP3.LUT P0, RZ, R0, 0xff, RZ, 0xc0, !PT ;  /* 0x000000ff00ff7812 */ /* 0x001fe2000780c0ff */
[----:B------:R-:W-:Y:S02]  /*5c50*/  IMAD.MOV.U32 R0, RZ, RZ, 0x1 ;  /* 0x00000001ff007424 */ /* 0x000fe400078e00ff */
[----:B------:R-:W-:-:S10]  /*5c60*/  IMAD.MOV.U32 R8, RZ, RZ, RZ ;  /* 0x000000ffff087224 */ /* 0x000fd400078e00ff */
[----:B------:R-:W-:Y:S05]  /*5c70*/  @!P0 BRA `(.L_x_170) ;  /* 0x0000000c003c8947 */ /* 0x000fea0003800000 */
[----:B------:R-:W0:Y:S01]  /*5c80*/  S2R R11, SR_CgaCtaId ;  /* 0x00000000000b7919 */ /* 0x000e220000008800 */
[----:B------:R-:W-:Y:S01]  /*5c90*/  LOP3.LUT P0, RZ, R3, 0x1f, RZ, 0xc0, !PT ;  /* 0x0000001f03ff7812 */ /* 0x000fe2000780c0ff */
[----:B------:R-:W-:Y:S01]  /*5ca0*/  ULDC UR5, c[0x0][0x658] ;  /* 0x0001960000057ab9 */ /* 0x000fe20000000800 */
[----:B------:R-:W-:Y:S01]  /*5cb0*/  UMOV UR6, 0xffffffff ;  /* 0xffffffff00067882 */ /* 0x000fe20000000000 */
[----:B------:R-:W-:Y:S01]  /*5cc0*/  BSSY B0, `(.L_x_170) ;  /* 0x00000ca000007945 */ /* 0x000fe20003800000 */
[----:B------:R-:W-:Y:S01]  /*5cd0*/  USHF.L.U32 UR6, UR6, UR5, URZ ;  /* 0x0000000506067299 */ /* 0x000fe2000800063f */
[C---:B------:R-:W-:Y:S01]  /*5ce0*/  ISETP.NE.AND P3, PT, R4.reuse, RZ, PT ;  /* 0x000000ff0400720c */ /* 0x040fe20003f65270 */
[----:B------:R-:W-:Y:S01]  /*5cf0*/  IMAD.MOV.U32 R10, RZ, RZ, 0x1 ;  /* 0x00000001ff0a7424 */ /* 0x000fe200078e00ff */
[----:B------:R-:W-:Y:S01]  /*5d00*/  ISETP.NE.OR P0, PT, R4, RZ, !P0 ;  /* 0x000000ff0400720c */ /* 0x000fe20004705670 */
[----:B------:R-:W-:Y:S01]  /*5d10*/  IMAD.MOV.U32 R0, RZ, RZ, 0x1 ;  /* 0x00000001ff007424 */ /* 0x000fe200078e00ff */
[----:B------:R-:W-:Y:S01]  /*5d20*/  ULDC UR4, c[0x0][0x600] ;  /* 0x0001800000047ab9 */ /* 0x000fe20000000800 */
[----:B------:R-:W-:Y:S01]  /*5d30*/  IMAD.MOV.U32 R8, RZ, RZ, RZ ;  /* 0x000000ffff087224 */ /* 0x000fe200078e00ff */
[----:B------:R-:W-:Y:S01]  /*5d40*/  UMOV UR7, 0x1 ;  /* 0x0000000100077882 */ /* 0x000fe20000000000 */
[----:B------:R-:W-:-:S02]  /*5d50*/  UIADD3 UR22, UR39, 0x1, URZ ;  /* 0x0000000127167890 */ /* 0x000fc4000fffe03f */
[----:B------:R-:W-:Y:S02]  /*5d60*/  ULOP3.LUT UR23, UR36, 0x2, URZ, 0xfc, !UPT ;  /* 0x0000000224177892 */ /* 0x000fe4000f8efc3f */
[----:B------:R-:W-:Y:S02]  /*5d70*/  UIADD3 UR4, UR4, -0x1, URZ ;  /* 0xffffffff04047890 */ /* 0x000fe4000fffe03f */
[----:B------:R-:W-:Y:S02]  /*5d80*/  USHF.L.U32 UR5, UR7, UR5, URZ ;  /* 0x0000000507057299 */ /* 0x000fe4000800063f */
[----:B------:R-:W-:Y:S01]  /*5d90*/  ULOP3.LUT UR6, URZ, UR6, URZ, 0x33, !UPT ;  /* 0x000000063f067292 */ /* 0x000fe2000f8e333f */
[----:B------:R-:W-:Y:S01]  /*5da0*/  ULDC.64 UR20, c[0x0][0x198] ;  /* 0x0000660000147ab9 */ /* 0x000fe20000000a00 */
[C---:B0-----:R-:W-:Y:S02]  /*5db0*/  IMAD.SHL.U32 R3, R11.reuse, 0x1000, RZ ;  /* 0x000010000b037824 */ /* 0x041fe400078e00ff */
[----:B------:R-:W-:-:S03]  /*5dc0*/  IMAD.SHL.U32 R11, R11, 0x40, RZ ;  /* 0x000000400b0b7824 */ /* 0x000fc600078e00ff */
[----:B------:R-:W-:Y:S02]  /*5dd0*/  LOP3.LUT R3, R3, 0x1000, RZ, 0xc0, !PT ;  /* 0x0000100003037812 */ /* 0x000fe400078ec0ff */
[----:B------:R-:W-:Y:S02]  /*5de0*/  LOP3.LUT R11, R11, 0x40, RZ, 0xc0, !PT ;  /* 0x000000400b0b7812 */ /* 0x000fe400078ec0ff */
[----:B------:R-:W-:-:S07]  /*5df0*/  LOP3.LUT R9, R3, 0x4180, RZ, 0xfc, !PT ;  /* 0x0000418003097812 */ /* 0x000fce00078efcff */
.L_x_182:
[----:B------:R-:W-:-:S03]  /*5e00*/  UMOV UR7, 0xffffffff ;  /* 0xffffffff00077882 */ /* 0x000fc60000000000 */
[----:B------:R-:W-:Y:S05]  /*5e10*/  BRA.DIV UR7, `(.L_x_171) ;  /* 0x0000000e07ec7947 */ /* 0x000fea000b800000 */
[----:B------:R-:W-:-:S13]  /*5e20*/  ELECT P6, URZ, PT ;  /* 0x00000000003f782f */ /* 0x000fda00038c0000 */
.L_x_195:
[----:B------:R-:W0:Y:S01]  /*5e30*/  LDC R3, c[0x0][0x28c] ;  /* 0x0000a300ff037b82 */ /* 0x000e220000000800 */
[----:B------:R-:W-:Y:S01]  /*5e40*/  BSSY B1, `(.L_x_172) ;  /* 0x000003a000017945 */ /* 0x000fe20003800000 */
[----:B0-----:R-:W-:-:S13]  /*5e50*/  ISETP.LT.OR P6, PT, R3, 0x1, !P6 ;  /* 0x000000010300780c */ /* 0x001fda00077c1670 */
[----:B------:R-:W-:Y:S05]  /*5e60*/  @P6 BRA `(.L_x_173) ;  /* 0x0000000000dc6947 */ /* 0x000fea0003800000 */
[----:B------:R-:W-:Y:S02]  /*5e70*/  IMAD R18, R18, 0x80, R11 ;  /* 0x0000008012127824 */ /* 0x000fe400078e020b */
[----:B------:R-:W-:Y:S02]  /*5e80*/  IMAD.SHL.U32 R19, R19, 0x40, RZ ;  /* 0x0000004013137824 */ /* 0x000fe400078e00ff */
[----:B------:R-:W-:Y:S02]  /*5e90*/  IMAD.MOV.U32 R13, RZ, RZ, RZ ;  /* 0x000000ffff0d7224 */ /* 0x000fe400078e00ff */
[----:B------:R-:W-:Y:S02]  /*5ea0*/  IMAD.U32 R14, RZ, RZ, UR22 ;  /* 0x00000016ff0e7e24 */ /* 0x000fe4000f8e00ff */
[----:B------:R-:W-:Y:S02]  /*5eb0*/  IMAD.MOV.U32 R3, RZ, RZ, R0 ;  /* 0x000000ffff037224 */ /* 0x000fe400078e0000 */
[----:B------:R-:W-:-:S07]  /*5ec0*/  IMAD.MOV.U32 R4, RZ, RZ, R8 ;  /* 0x000000ffff047224 */ /* 0x000fce00078e0008 */
.L_x_177:
[----:B------:R-:W0:Y:S01]  /*5ed0*/  S2R R6, SR_CgaCtaId ;  /* 0x0000000000067919 */ /* 0x000e220000008800 */
[----:B------:R-:W-:-:S04]  /*5ee0*/  MOV R5, 0x400 ;  /* 0x0000040000057802 */ /* 0x000fc80000000f00 */
[----:B0-----:R-:W-:Y:S02]  /*5ef0*/  LEA R7, R6, R5, 0x18 ;  /* 0x0000000506077211 */ /* 0x001fe400078ec0ff */
[----:B------:R-:W-:Y:S01]  /*5f00*/  SHF.L.U32 R5, R3, 0x1f, RZ ;  /* 0x0000001f03057819 */ /* 0x000fe200000006ff */
[----:B------:R-:W0:Y:S02]  /*5f10*/  @!P3 LDC R6, c[0x0][0x500] ;  /* 0x00014000ff06bb82 */ /* 0x000e240000000800 */
[----:B------:R-:W-:-:S04]  /*5f20*/  IMAD R12, R4, 0x8, R7 ;  /* 0x00000008040c7824 */ /* 0x000fc800078e0207 */
[----:B------:R-:W1:Y:S02]  /*5f30*/  SYNCS.PHASECHK.TRANS64.TRYWAIT P1, [R12+URZ+0x20], R5 ;  /* 0x000020050c0075a7 */ /* 0x000e64000802017f */
[----:B-1----:R-:W-:Y:S05]  /*5f40*/  @!P1 BRA `(.L_x_174) ;  /* 0x0000000c00c09947 */ /* 0x002fea0003800000 */
.L_x_196:
[----:B------:R-:W-:Y:S01]  /*5f50*/  UPRMT UR7, UR23, 0x9910, URZ ;  /* 0x0000991017077896 */ /* 0x000fe2000800003f */
[----:B0-----:R0:W-:Y:S03]  /*5f60*/  @!P3 SYNCS.ARRIVE.TRANS64 RZ, [R12+URZ], R6 ;  /* 0x000000060cffb9a7 */ /* 0x0011e6000800003f */
[----:B------:R-:W-:-:S06]  /*5f70*/  UISETP.NE.AND UP0, UPT, UR7, 0x2, UPT ;  /* 0x000000020700788c */ /* 0x000fcc000bf05270 */
[----:B------:R-:W-:-:S13]  /*5f80*/  PLOP3.LUT P1, PT, PT, PT, UP0, 0x80, 0x0 ;  /* 0x000000000000781c */ /* 0x000fda0003f2f008 */
[----:B0-----:R-:W-:Y:S05]  /*5f90*/  @P1 BRA `(.L_x_175) ;  /* 0x0000000000041947 */ /* 0x001fea0003800000 */
[----:B------:R-:W-:Y:S01]  /*5fa0*/  BPT.TRAP 0x1 ;  /* 0x000000040000795c */ /* 0x000fe20000300000 */
.L_x_175:
[----:B------:R-:W-:Y:S05]  /*5fb0*/  @P0 BRA `(.L_x_176) ;  /* 0x0000000000040947 */ /* 0x000fea0003800000 */
[----:B------:R-:W-:Y:S01]  /*5fc0*/  BPT.TRAP 0x1 ;  /* 0x000000040000795c */ /* 0x000fe20000300000 */
.L_x_176:
[C---:B-1----:R-:W-:Y:S01]  /*5fd0*/  IMAD R5, R4.reuse, 0x1000, R7 ;  /* 0x0000100004057824 */ /* 0x042fe200078e0207 */
[----:B------:R-:W-:Y:S01]  /*5fe0*/  R2UR UR18, R7 ;  /* 0x00000000071272ca */ /* 0x000fe200000e0000 */
[----:B------:R-:W-:Y:S01]  /*5ff0*/  IMAD R6, R4, 0x2000, R9 ;  /* 0x0000200004067824 */ /* 0x000fe200078e0209 */
[----:B------:R-:W-:Y:S01]  /*6000*/  R2UR UR9, R12 ;  /* 0x000000000c0972ca */ /* 0x000fe200000e0000 */
[----:B------:R-:W-:Y:S01]  /*6010*/  VIADD R14, R14, 0xffffffff ;  /* 0xffffffff0e0e7836 */ /* 0x000fe20000000000 */
[----:B------:R-:W-:Y:S01]  /*6020*/  R2UR UR7, R5 ;  /* 0x00000000050772ca */ /* 0x000fe200000e0000 */
[----:B------:R-:W-:Y:S01]  /*6030*/  UIADD3 UR14, UP0, UR20, 0xf0, URZ ;  /* 0x000000f0140e7890 */ /* 0x000fe2000ff1e03f */
[----:B------:R-:W-:Y:S01]  /*6040*/  R2UR UR8, R6 ;  /* 0x00000000060872ca */ /* 0x000fe200000e0000 */
[----:B------:R-:W-:Y:S01]  /*6050*/  UIADD3 UR24, UP1, UR20, 0x1f0, URZ ;  /* 0x000001f014187890 */ /* 0x000fe2000ff3e03f */
[----:B------:R-:W-:Y:S01]  /*6060*/  R2UR UR11, R19 ;  /* 0x00000000130b72ca */ /* 0x000fe200000e0000 */
[----:B------:R-:W-:Y:S01]  /*6070*/  UIADD3.X UR15, URZ, UR21, URZ, UP0, !UPT ;  /* 0x000000153f0f7290 */ /* 0x000fe200087fe43f */
[C---:B------:R-:W-:Y:S01]  /*6080*/  R2UR UR10, R13.reuse ;  /* 0x000000000d0a72ca */ /* 0x040fe200000e0000 */
[----:B------:R-:W-:Y:S01]  /*6090*/  VIADD R4, R4, 0x1 ;  /* 0x0000000104047836 */ /* 0x000fe20000000000 */
[----:B------:R-:W-:Y:S01]  /*60a0*/  R2UR UR12, R2 ;  /* 0x00000000020c72ca */ /* 0x000fe200000e0000 */
[----:B------:R-:W-:Y:S01]  /*60b0*/  UIADD3.X UR25, URZ, UR21, URZ, UP1, !UPT ;  /* 0x000000153f197290 */ /* 0x000fe20008ffe43f */
[----:B------:R-:W-:Y:S01]  /*60c0*/  R2UR UR19, R18 ;  /* 0x00000000121372ca */ /* 0x000fe200000e0000 */
[----:B------:R-:W-:Y:S01]  /*60d0*/  UMOV UR16, 0x0 ;  /* 0x0000000000107882 */ /* 0x000fe20000000000 */
[----:B------:R-:W-:Y:S01]  /*60e0*/  ISETP.GT.AND P2, PT, R14, 0x1, PT ;  /* 0x000000010e00780c */ /* 0x000fe20003f44270 */
[----:B------:R-:W-:Y:S01]  /*60f0*/  UIADD3 UR13, UR7, 0x180, URZ ;  /* 0x00000180070d7890 */ /* 0x000fe2000fffe03f */
[C---:B------:R-:W-:Y:S01]  /*6100*/  ISETP.NE.AND P1, PT, R4.reuse, 0x4, PT ;  /* 0x000000040400780c */ /* 0x040fe20003f25270 */
[----:B------:R-:W-:Y:S01]  /*6110*/  UIADD3 UR7, UR18, UR8, URZ ;  /* 0x0000000812077290 */ /* 0x000fe2000fffe03f */
[----:B------:R-:W-:Y:S01]  /*6120*/  VIADD R13, R13, 0x40 ;  /* 0x000000400d0d7836 */ /* 0x000fe20000000000 */
[----:B------:R-:W-:Y:S01]  /*6130*/  UMOV UR17, 0x10000000 ;  /* 0x1000000000117882 */ /* 0x000fe20000000000 */
[----:B------:R-:W-:Y:S01]  /*6140*/  UMOV UR26, 0x30000 ;  /* 0x00030000001a7882 */ /* 0x000fe20000000000 */
[----:B------:R-:W-:Y:S01]  /*6150*/  SEL R6, RZ, 0x1, P1 ;  /* 0x00000001ff067807 */ /* 0x000fe20000800000 */
[----:B------:R-:W-:Y:S01]  /*6160*/  UMOV UR8, UR13 ;  /* 0x0000000d00087c82 */ /* 0x000fe20008000000 */
[----:B------:R-:W-:Y:S01]  /*6170*/  SEL R4, R4, RZ, P1 ;  /* 0x000000ff04047207 */ /* 0x000fe20000800000 */
[----:B------:R0:W-:Y:S01]  /*6180*/  UTMALDG.3D [UR8], [UR14], desc[UR16] ;  /* 0x000010080e0075b4 */ /* 0x0001e20008011000 */
[----:B------:R-:W-:Y:S01]  /*6190*/  LOP3.LUT R3, R3, R6, RZ, 0x3c, !PT ;  /* 0x0000000603037212 */ /* 0x000fe200078e3cff */
[----:B0-----:R-:W-:Y:S01]  /*61a0*/  UMOV UR11, UR19 ;  /* 0x00000013000b7c82 */ /* 0x001fe20008000000 */
[----:B------:R-:W-:-:S02]  /*61b0*/  UMOV UR8, UR7 ;  /* 0x0000000700087c82 */ /* 0x000fc40008000000 */
[----:B------:R0:W-:Y:S02]  /*61c0*/  UTMALDG.3D.MULTICAST [UR8], [UR24], UR26, desc[UR16] ;  /* 0x00001008180073b4 */ /* 0x0001e4000801181a */
[----:B0-----:R-:W-:Y:S05]  /*61d0*/  @P2 BRA `(.L_x_177) ;  /* 0xfffffffc003c2947 */ /* 0x001fea000383ffff */
.L_x_173:
[----:B------:R-:W-:Y:S05]  /*61e0*/  BSYNC B1 ;  /* 0x0000000000017941 */ /* 0x000fea0003800000 */
.L_x_172:
[----:B------:R-:W-:Y:S01]  /*61f0*/  LOP3.LUT P4, RZ, R10, 0xff, RZ, 0xc0, !PT ;  /* 0x000000ff0aff7812 */ /* 0x000fe2000788c0ff */
[----:B------:R-:W-:Y:S01]  /*6200*/  VIADD R8, R8, UR39 ;  /* 0x0000002708087c36 */ /* 0x000fe20008000000 */
[----:B------:R-:W-:Y:S01]  /*6210*/  ULDC.64 UR8, c[0x0][0x650] ;  /* 0x0001940000087ab9 */ /* 0x000fe20000000a00 */
[----:B------:R-:W-:Y:S01]  /*6220*/  BSSY B1, `(.L_x_178) ;  /* 0x0000071000017945 */ /* 0x000fe20003800000 */
[----:B------:R-:W-:Y:S01]  /*6230*/  IMAD.MOV.U32 R19, RZ, RZ, -0x1 ;  /* 0xffffffffff137424 */ /* 0x000fe200078e00ff */
[----:B------:R-:W-:Y:S01]  /*6240*/  PRMT R10, RZ, 0x7610, R10 ;  /* 0x00007610ff0a7816 */ /* 0x000fe2000000000a */
[----:B------:R-:W-:Y:S01]  /*6250*/  IMAD.MOV.U32 R18, RZ, RZ, -0x1 ;  /* 0xffffffffff127424 */ /* 0x000fe200078e00ff */
[C---:B------:R-:W-:Y:S02]  /*6260*/  ISETP.GT.U32.AND P1, PT, R8.reuse, 0x3, PT ;  /* 0x000000030800780c */ /* 0x040fe40003f24070 */
[----:B------:R-:W-:Y:S02]  /*6270*/  SHF.R.U32.HI R2, RZ, 0x2, R8 ;  /* 0x00000002ff027819 */ /* 0x000fe40000011608 */
[----:B------:R-:W-:-:S02]  /*6280*/  LOP3.LUT R8, R8, 0x3, RZ, 0xc0, !PT ;  /* 0x0000000308087812 */ /* 0x000fc400078ec0ff */
[----:B------:R-:W0:Y:S01]  /*6290*/  @P4 S2R R4, SR_CgaCtaId ;  /* 0x0000000000044919 */ /* 0x000e220000008800 */
[----:B------:R-:W-:Y:S02]  /*62a0*/  @P4 MOV R3, 0x400 ;  /* 0x0000040000034802 */ /* 0x000fe40000000f00 */
[----:B------:R-:W-:-:S04]  /*62b0*/  LOP3.LUT R2, R2, 0x1, RZ, 0xc0, !PT ;  /* 0x0000000102027812 */ /* 0x000fc800078ec0ff */
[----:B------:R-:W-:Y:S02]  /*62c0*/  ISETP.NE.U32.AND P2, PT, R2, 0x1, PT ;  /* 0x000000010200780c */ /* 0x000fe40003f45070 */
[----:B0-----:R-:W-:Y:S01]  /*62d0*/  @P4 LEA R3, R4, R3, 0x18 ;  /* 0x0000000304034211 */ /* 0x001fe200078ec0ff */
[----:B------:R-:W-:-:S03]  /*62e0*/  IMAD.U32 R4, RZ, RZ, UR39 ;  /* 0x00000027ff047e24 */ /* 0x000fc6000f8e00ff */
[----:B------:R0:W-:Y:S01]  /*62f0*/  @P4 SYNCS.ARRIVE.TRANS64.A1T0 RZ, [R3+URZ+0x78], RZ ;  /* 0x000078ff03ff49a7 */ /* 0x0001e2000810003f */
[----:B------:R-:W-:Y:S02]  /*6300*/  IADD3 R16, P4, R16, UR50, RZ ;  /* 0x0000003210107c10 */ /* 0x000fe4000ff9e0ff */
[----:B------:R-:W-:Y:S02]  /*6310*/  ISETP.LT.U32.AND P1, PT, R4, 0x4, P1 ;  /* 0x000000040400780c */ /* 0x000fe40000f21070 */
[----:B------:R-:W-:Y:S02]  /*6320*/  IADD3.X R17, R17, UR37, RZ, P4, !PT ;  /* 0x0000002511117c10 */ /* 0x000fe4000a7fe4ff */
[----:B------:R-:W-:Y:S02]  /*6330*/  ISETP.GE.U32.AND P4, PT, R16, UR8, PT ;  /* 0x0000000810007c0c */ /* 0x000fe4000bf86070 */
[----:B0-----:R-:W-:Y:S02]  /*6340*/  SEL R3, RZ, 0x1, !P1 ;  /* 0x00000001ff037807 */ /* 0x001fe40004800000 */
[----:B------:R-:W-:-:S02]  /*6350*/  ISETP.GE.U32.AND.EX P1, PT, R17, UR9, PT, P4 ;  /* 0x0000000911007c0c */ /* 0x000fc4000bf26140 */
[----:B------:R-:W-:-:S04]  /*6360*/  ISETP.GT.U32.AND P2, PT, R4, 0x3, !P2 ;  /* 0x000000030400780c */ /* 0x000fc80005744070 */
[----:B------:R-:W-:-:S04]  /*6370*/  SEL R2, RZ, 0x1, !P2 ;  /* 0x00000001ff027807 */ /* 0x000fc80005000000 */
[--C-:B------:R-:W-:Y:S01]  /*6380*/  LOP3.LUT R0, R2, R0, R3.reuse, 0x96, !PT ;  /* 0x0000000002007212 */ /* 0x100fe200078e9603 */
[----:B------:R-:W-:Y:S01]  /*6390*/  IMAD.MOV.U32 R2, RZ, RZ, -0x1 ;  /* 0xffffffffff027424 */ /* 0x000fe200078e00ff */
[----:B------:R-:W-:Y:S01]  /*63a0*/  PRMT R3, RZ, 0x7610, R3 ;  /* 0x00007610ff037816 */ /* 0x000fe20000000003 */
[----:B------:R-:W-:Y:S06]  /*63b0*/  @P1 BRA `(.L_x_179) ;  /* 0x00000004005c1947 */ /* 0x000fec0003800000 */
[----:B------:R-:W0:Y:S01]  /*63c0*/  S2UR UR7, SR_CTAID.X ;  /* 0x00000000000779c3 */ /* 0x000e220000002500 */
[----:B------:R-:W-:Y:S01]  /*63d0*/  ULDC.64 UR8, c[0x0][0x628] ;  /* 0x00018a0000087ab9 */ /* 0x000fe20000000a00 */
[----:B------:R-:W-:Y:S01]  /*63e0*/  ULDC UR10, c[0x0][0x150] ;  /* 0x00005400000a7ab9 */ /* 0x000fe20000000800 */
[----:B------:R-:W-:Y:S01]  /*63f0*/  ISETP.NE.U32.AND P1, PT, RZ, UR8, PT ;  /* 0x00000008ff007c0c */ /* 0x000fe2000bf25070 */
[----:B------:R-:W-:Y:S01]  /*6400*/  ULDC UR11, c[0x0][0x630] ;  /* 0x00018c00000b7ab9 */ /* 0x000fe20000000800 */
[----:B------:R-:W-:Y:S01]  /*6410*/  ULDC UR13, c[0x0][0x154] ;  /* 0x00005500000d7ab9 */ /* 0x000fe20000000800 */
[----:B------:R-:W-:Y:S01]  /*6420*/  IMAD.MOV.U32 R2, RZ, RZ, R16 ;  /* 0x000000ffff027224 */ /* 0x000fe200078e0010 */
[----:B------:R-:W-:Y:S01]  /*6430*/  ISETP.NE.AND.EX P1, PT, RZ, UR9, PT, P1 ;  /* 0x00000009ff007c0c */ /* 0x000fe2000bf25310 */
[----:B------:R-:W1:Y:S01]  /*6440*/  S2UR UR12, SR_CTAID.Y ;  /* 0x00000000000c79c3 */ /* 0x000e620000002600 */
[----:B0-----:R-:W-:-:S05]  /*6450*/  I2FP.F32.U32 R3, UR7 ;  /* 0x0000000700037c45 */ /* 0x001fca0008201000 */
[----:B------:R-:W-:Y:S01]  /*6460*/  FMUL R14, R3, UR10 ;  /* 0x0000000a030e7c20 */ /* 0x000fe20008400000 */
[----:B------:R-:W-:-:S05]  /*6470*/  IMAD.MOV.U32 R3, RZ, RZ, R17 ;  /* 0x000000ffff037224 */ /* 0x000fca00078e0011 */
[----:B------:R-:W-:Y:S05]  /*6480*/  @!P1 BRA `(.L_x_180) ;  /* 0x0000000000289947 */ /* 0x000fea0003800000 */
[----:B------:R-:W-:Y:S02]  /*6490*/  ULDC UR10, c[0x0][0x634] ;  /* 0x00018d00000a7ab9 */ /* 0x000fe40000000800 */
[----:B------:R-:W-:-:S05]  /*64a0*/  IADD3 R7, P1, R16, UR10, RZ ;  /* 0x0000000a10077c10 */ /* 0x000fca000ff3e0ff */
[----:B------:R-:W-:-:S04]  /*64b0*/  IMAD.X R13, RZ, RZ, R17, P1 ;  /* 0x000000ffff0d7224 */ /* 0x000fc800008e0611 */
[----:B------:R-:W-:-:S04]  /*64c0*/  IMAD.WIDE.U32 R4, R13, UR8, RZ ;  /* 0x000000080d047c25 */ /* 0x000fc8000f8e00ff */
[----:B------:R-:W-:-:S04]  /*64d0*/  IMAD.WIDE.U32 R4, P1, R7, UR9, R4 ;  /* 0x0000000907047c25 */ /* 0x000fc8000f820004 */
[----:B------:R-:W-:-:S04]  /*64e0*/  IMAD.WIDE.U32 R6, R7, UR8, RZ ;  /* 0x0000000807067c25 */ /* 0x000fc8000f8e00ff */
[----:B------:R-:W-:Y:S01]  /*64f0*/  IMAD.X R3, RZ, RZ, RZ, P1 ;  /* 0x000000ffff037224 */ /* 0x000fe200008e06ff */
[----:B------:R-:W-:Y:S01]  /*6500*/  IADD3 RZ, P1, R7, R4, RZ ;  /* 0x0000000407ff7210 */ /* 0x000fe20007f3e0ff */
[----:B------:R-:W-:-:S04]  /*6510*/  IMAD.MOV.U32 R2, RZ, RZ, R5 ;  /* 0x000000ffff027224 */ /* 0x000fc800078e0005 */
[----:B------:R-:W-:-:S08]  /*6520*/  IMAD.WIDE.U32.X R2, R13, UR9, R2, P1 ;  /* 0x000000090d027c25 */ /* 0x000fd000088e0402 */
.L_x_180:
[--C-:B------:R-:W-:Y:S01]  /*6530*/  SHF.R.U64 R12, R2, UR11, R3.reuse ;  /* 0x0000000b020c7c19 */ /* 0x100fe20008001203 */
[----:B------:R-:W0:Y:S01]  /*6540*/  F2I.U32.TRUNC.NTZ R14, R14 ;  /* 0x0000000e000e7305 */ /* 0x000e22000020f000 */
[----:B------:R-:W-:Y:S01]  /*6550*/  SHF.R.U32.HI R2, RZ, UR11, R3 ;  /* 0x0000000bff027c19 */ /* 0x000fe20008011603 */
[----:B------:R-:W-:Y:S01]  /*6560*/  ULDC.64 UR8, c[0x0][0x620] ;  /* 0x0001880000087ab9 */ /* 0x000fe20000000a00 */
[----:B------:R-:W-:Y:S01]  /*6570*/  IADD3 R5, P1, RZ, -R12, RZ ;  /* 0x8000000cff057210 */ /* 0x000fe20007f3e0ff */
[----:B------:R-:W-:Y:S01]  /*6580*/  ULDC.64 UR14, c[0x0][0x640] ;  /* 0x00019000000e7ab9 */ /* 0x000fe20000000a00 */
[----:B-1----:R-:W-:Y:S01]  /*6590*/  I2FP.F32.U32 R4, UR12 ;  /* 0x0000000c00047c45 */ /* 0x002fe20008201000 */
[----:B------:R-:W1:Y:S01]  /*65a0*/  LDC R13, c[0x0][0x610] ;  /* 0x00018400ff0d7b82 */ /* 0x000e620000000800 */
[----:B------:R-:W-:Y:S01]  /*65b0*/  ULDC UR11, c[0x0][0x658] ;  /* 0x00019600000b7ab9 */ /* 0x000fe20000000800 */
[----:B------:R-:W-:Y:S01]  /*65c0*/  IMAD.X R2, RZ, RZ, ~R2, P1 ;  /* 0x000000ffff027224 */ /* 0x000fe200008e0e02 */
[----:B------:R-:W-:Y:S01]  /*65d0*/  ISETP.NE.U32.AND P1, PT, RZ, UR14, PT ;  /* 0x0000000eff007c0c */ /* 0x000fe2000bf25070 */
[----:B------:R-:W-:Y:S01]  /*65e0*/  FMUL R6, R4, UR13 ;  /* 0x0000000d04067c20 */ /* 0x000fe20008400000 */
[----:B------:R-:W-:Y:S01]  /*65f0*/  ULDC UR13, c[0x0][0x648] ;  /* 0x00019200000d7ab9 */ /* 0x000fe20000000800 */
[----:B------:R-:W-:Y:S01]  /*6600*/  IMAD R4, R2, UR8, RZ ;  /* 0x0000000802047c24 */ /* 0x000fe2000f8e02ff */
[----:B------:R-:W-:Y:S01]  /*6610*/  ISETP.NE.AND.EX P1, PT, RZ, UR15, PT, P1 ;  /* 0x0000000fff007c0c */ /* 0x000fe2000bf25310 */
[C---:B------:R-:W-:Y:S01]  /*6620*/  IMAD.WIDE.U32 R2, R5.reuse, UR8, R16 ;  /* 0x0000000805027c25 */ /* 0x040fe2000f8e0010 */
[----:B0-----:R-:W-:Y:S01]  /*6630*/  R2UR UR8, R14 ;  /* 0x000000000e0872ca */ /* 0x001fe200000e0000 */
[----:B------:R-:W0:Y:S02]  /*6640*/  F2I.U32.TRUNC.NTZ R6, R6 ;  /* 0x0000000600067305 */ /* 0x000e24000020f000 */
[----:B------:R-:W-:Y:S01]  /*6650*/  IMAD R5, R5, UR9, R4 ;  /* 0x0000000905057c24 */ /* 0x000fe2000f8e0204 */
[----:B------:R-:W-:-:S03]  /*6660*/  ULDC UR9, c[0x0][0x618] ;  /* 0x0001860000097ab9 */ /* 0x000fc60000000800 */
[----:B------:R-:W-:-:S05]  /*6670*/  IMAD.IADD R3, R3, 0x1, R5 ;  /* 0x0000000103037824 */ /* 0x000fca00078e0205 */
[--C-:B------:R-:W-:Y:S02]  /*6680*/  SHF.R.U64 R14, R2, UR9, R3.reuse ;  /* 0x00000009020e7c19 */ /* 0x100fe40008001203 */
[----:B------:R-:W-:Y:S01]  /*6690*/  SHF.R.U32.HI R3, RZ, UR9, R3 ;  /* 0x00000009ff037c19 */ /* 0x000fe20008011603 */
[----:B------:R-:W-:Y:S01]  /*66a0*/  ULDC UR9, c[0x0][0x608] ;  /* 0x0001820000097ab9 */ /* 0x000fe20000000800 */
[----:B0-----:R-:W-:Y:S02]  /*66b0*/  R2UR UR10, R6 ;  /* 0x00000000060a72ca */ /* 0x001fe400000e0000 */
[--C-:B------:R-:W-:Y:S02]  /*66c0*/  SHF.R.U64 R18, R14, UR9, R3.reuse ;  /* 0x000000090e127c19 */ /* 0x100fe40008001203 */
[----:B------:R-:W-:Y:S01]  /*66d0*/  SHF.R.U32.HI R3, RZ, UR9, R3 ;  /* 0x00000009ff037c19 */ /* 0x000fe20008011603 */
[----:B------:R-:W-:-:S03]  /*66e0*/  UIADD3 UR9, -UR8, URZ, URZ ;  /* 0x0000003f08097290 */ /* 0x000fc6000fffe13f */
[--C-:B------:R-:W-:Y:S01]  /*66f0*/  SHF.R.U64 R20, R18, UR11, R3.reuse ;  /* 0x0000000b12147c19 */ /* 0x100fe20008001203 */
[----:B------:R-:W-:Y:S01]  /*6700*/  ULDC UR8, c[0x0][0x144] ;  /* 0x0000510000087ab9 */ /* 0x000fe20000000800 */
[----:B------:R-:W-:-:S03]  /*6710*/  SHF.R.U32.HI R3, RZ, UR11, R3 ;  /* 0x0000000bff037c19 */ /* 0x000fc60008011603 */
[----:B------:R-:W-:Y:S01]  /*6720*/  IMAD.MOV.U32 R2, RZ, RZ, R20 ;  /* 0x000000ffff027224 */ /* 0x000fe200078e0014 */
[----:B------:R-:W-:Y:S06]  /*6730*/  @!P1 BRA `(.L_x_181) ;  /* 0x0000000000289947 */ /* 0x000fec0003800000 */
        /* <DEDUP_REMOVED lines=10> */
.L_x_181:
[----:B------:R-:W-:Y:S01]  /*67e0*/  UISETP.NE.AND UP0, UPT, UR38, URZ, UPT ;  /* 0x0000003f2600728c */ /* 0x000fe2000bf05270 */
[----:B------:R-:W-:Y:S01]  /*67f0*/  SHF.R.U64 R3, R2, UR13, R3 ;  /* 0x0000000d02037c19 */ /* 0x000fe20008001203 */
[----:B------:R-:W-:Y:S01]  /*6800*/  UIADD3 UR10, -UR10, URZ, URZ ;  /* 0x0000003f0a0a7290 */ /* 0x000fe2000fffe13f */
[----:B------:R-:W-:Y:S01]  /*6810*/  LOP3.LUT R2, R18, UR6, RZ, 0xc0, !PT ;  /* 0x0000000612027c12 */ /* 0x000fe2000f8ec0ff */
[----:B------:R-:W-:Y:S02]  /*6820*/  UIMAD UR7, UR8, UR9, UR7 ;  /* 0x00000009080772a4 */ /* 0x000fe4000f8e0207 */
[----:B------:R-:W-:Y:S01]  /*6830*/  IMAD.MOV R5, RZ, RZ, -R3 ;  /* 0x000000ffff057224 */ /* 0x000fe200078e0a03 */
[----:B------:R-:W-:Y:S01]  /*6840*/  ULDC UR8, c[0x0][0x148] ;  /* 0x0000520000087ab9 */ /* 0x000fe20000000800 */
[----:B------:R-:W-:Y:S01]  /*6850*/  IMAD R4, R3, UR5, R2 ;  /* 0x0000000503047c24 */ /* 0x000fe2000f8e0202 */
[----:B------:R-:W-:Y:S02]  /*6860*/  LOP3.LUT R3, R14, UR4, RZ, 0xc0, !PT ;  /* 0x000000040e037c12 */ /* 0x000fe4000f8ec0ff */
[----:B------:R-:W-:Y:S01]  /*6870*/  @UP0 UIMAD UR7, UR8, UR10, UR12 ;  /* 0x0000000a080702a4 */ /* 0x000fe2000f8e020c */
[----:B------:R-:W-:-:S02]  /*6880*/  PLOP3.LUT P1, PT, PT, PT, UP0, 0x80, 0x0 ;  /* 0x000000000000781c */ /* 0x000fc40003f2f008 */
[----:B------:R-:W-:Y:S02]  /*6890*/  ULDC UR8, c[0x0][0x638] ;  /* 0x00018e0000087ab9 */ /* 0x000fe40000000800 */
[----:B------:R-:W-:Y:S02]  /*68a0*/  IMAD R2, R5, UR8, R20 ;  /* 0x0000000805027c24 */ /* 0x000fe4000f8e0214 */
[----:B-1----:R-:W-:Y:S01]  /*68b0*/  IMAD R13, R4, R13, UR7 ;  /* 0x00000007040d7e24 */ /* 0x002fe2000f8e020d */
[----:B------:R-:W-:Y:S01]  /*68c0*/  ULDC UR7, c[0x0][0x600] ;  /* 0x0001800000077ab9 */ /* 0x000fe20000000800 */
[----:B------:R-:W-:Y:S02]  /*68d0*/  IMAD.MOV.U32 R4, RZ, RZ, 0x1 ;  /* 0x00000001ff047424 */ /* 0x000fe400078e00ff */
[----:B------:R-:W-:-:S03]  /*68e0*/  IMAD R2, R2, UR7, R3 ;  /* 0x0000000702027c24 */ /* 0x000fc6000f8e0203 */
[----:B------:R-:W-:Y:S02]  /*68f0*/  PRMT R3, R4, 0x7610, R3 ;  /* 0x0000761004037816 */ /* 0x000fe40000000003 */
[----:B------:R-:W-:Y:S02]  /*6900*/  SEL R18, R2, R13, !P1 ;  /* 0x0000000d02127207 */ /* 0x000fe40004800000 */
[----:B------:R-:W-:Y:S01]  /*6910*/  SEL R19, R13, R2, !P1 ;  /* 0x000000020d137207 */ /* 0x000fe20004800000 */
[----:B------:R-:W-:-:S07]  /*6920*/  IMAD.MOV.U32 R2, RZ, RZ, R12 ;  /* 0x000000ffff027224 */ /* 0x000fce00078e000c */
.L_x_179:
[----:B------:R-:W-:Y:S05]  /*6930*/  BSYNC B1 ;  /* 0x0000000000017941 */ /* 0x000fea0003800000 */
.L_x_178:
[----:B------:R-:W-:-:S13]  /*6940*/  LOP3.LUT P1, RZ, R3, 0xff, RZ, 0xc0, !PT ;  /* 0x000000ff03ff7812 */ /* 0x000fda000782c0ff */
[----:B------:R-:W-:Y:S05]  /*6950*/  @P1 BRA `(.L_x_182) ;  /* 0xfffffff400281947 */ /* 0x000fea000383ffff */
[----:B------:R-:W-:Y:S05]  /*6960*/  BSYNC B0 ;  /* 0x0000000000007941 */ /* 0x000fea0003800000 */
.L_x_170:
[----:B------:R-:W-:-:S03]  /*6970*/  UMOV UR7, 0xffffffff ;  /* 0xffffffff00077882 */ /* 0x000fc60000000000 */
[----:B------:R-:W-:Y:S05]  /*6980*/  BRA.DIV UR7, `(.L_x_183) ;  /* 0x0000000607447947 */ /* 0x000fea000b800000 */
[----:B------:R-:W-:-:S13]  /*6990*/  ELECT P6, URZ, PT ;  /* 0x00000000003f782f */ /* 0x000fda00038c0000 */
.L_x_199:
[----:B------:R-:W-:Y:S04]  /*69a0*/  BSSY B0, `(.L_x_184) ;  /* 0x000002c000007945 */ /* 0x000fe80003800000 */
[----:B------:R-:W-:Y:S05]  /*69b0*/  @!P6 BRA `(.L_x_185) ;  /* 0x0000000000a8e947 */ /* 0x000fea0003800000 */
[----:B------:R-:W-:-:S04]  /*69c0*/  ULOP3.LUT UR7, UR36, 0x2, URZ, 0xfc, !UPT ;  /* 0x0000000224077892 */ /* 0x000fc8000f8efc3f */
[----:B------:R-:W-:-:S06]  /*69d0*/  UISETP.NE.AND UP0, UPT, UR7, 0x3, UPT ;  /* 0x000000030700788c */ /* 0x000fcc000bf05270 */
[----:B------:R-:W-:-:S13]  /*69e0*/  PLOP3.LUT P0, PT, PT, PT, UP0, 0x80, 0x0 ;  /* 0x000000000000781c */ /* 0x000fda0003f0f008 */
[----:B------:R-:W-:Y:S05]  /*69f0*/  @!P0 BRA `(.L_x_186) ;  /* 0x0000000000048947 */ /* 0x000fea0003800000 */
[----:B------:R-:W-:Y:S01]  /*6a00*/  BPT.TRAP 0x1 ;  /* 0x000000040000795c */ /* 0x000fe20000300000 */
.L_x_186:
[----:B------:R-:W0:Y:S01]  /*6a10*/  S2R R3, SR_CgaCtaId ;  /* 0x0000000000037919 */ /* 0x000e220000008800 */
[----:B------:R-:W-:-:S04]  /*6a20*/  MOV R2, 0x400 ;  /* 0x0000040000027802 */ /* 0x000fc80000000f00 */
[----:B0-----:R-:W-:Y:S02]  /*6a30*/  LEA R3, R3, R2, 0x18 ;  /* 0x0000000203037211 */ /* 0x001fe400078ec0ff */
[----:B------:R-:W-:-:S03]  /*6a40*/  SHF.L.U32 R2, R0, 0x1f, RZ ;  /* 0x0000001f00027819 */ /* 0x000fc600000006ff */
[----:B------:R-:W-:-:S04]  /*6a50*/  VIADD R3, R3, 0x20 ;  /* 0x0000002003037836 */ /* 0x000fc80000000000 */
[C---:B------:R-:W-:Y:S02]  /*6a60*/  IMAD R7, R8.reuse, 0x8, R3 ;  /* 0x0000000808077824 */ /* 0x040fe400078e0203 */
[----:B------:R-:W-:Y:S02]  /*6a70*/  VIADD R8, R8, 0x1 ;  /* 0x0000000108087836 */ /* 0x000fe40000000000 */
[----:B------:R-:W0:Y:S03]  /*6a80*/  SYNCS.PHASECHK.TRANS64.TRYWAIT P0, [R7+URZ], R2 ;  /* 0x00000002070075a7 */ /* 0x000e26000800017f */
[----:B------:R-:W-:-:S04]  /*6a90*/  ISETP.NE.AND P1, PT, R8, 0x4, PT ;  /* 0x000000040800780c */ /* 0x000fc80003f25270 */
[----:B------:R-:W-:Y:S02]  /*6aa0*/  SEL R5, RZ, 0x1, P1 ;  /* 0x00000001ff057807 */ /* 0x000fe40000800000 */
[----:B------:R-:W-:Y:S02]  /*6ab0*/  SEL R8, R8, RZ, P1 ;  /* 0x000000ff08087207 */ /* 0x000fe40000800000 */
[----:B------:R-:W-:-:S03]  /*6ac0*/  LOP3.LUT R5, R0, R5, RZ, 0x3c, !PT ;  /* 0x0000000500057212 */ /* 0x000fc600078e3cff */
[----:B------:R-:W-:Y:S01]  /*6ad0*/  IMAD R9, R8, 0x8, R3 ;  /* 0x0000000808097824 */ /* 0x000fe200078e0203 */
[----:B------:R-:W-:Y:S01]  /*6ae0*/  SHF.L.U32 R4, R5, 0x1f, RZ ;  /* 0x0000001f05047819 */ /* 0x000fe200000006ff */
[----:B0-----:R-:W-:Y:S06]  /*6af0*/  @!P0 BRA `(.L_x_187) ;  /* 0x0000000400088947 */ /* 0x001fec0003800000 */
.L_x_200:
[----:B------:R-:W1:Y:S01]  /*6b00*/  SYNCS.PHASECHK.TRANS64.TRYWAIT P0, [R9+URZ], R4 ;  /* 0x00000004090075a7 */ /* 0x000e62000800017f */
[----:B------:R-:W-:-:S05]  /*6b10*/  VIADD R0, R8, 0x1 ;  /* 0x0000000108007836 */ /* 0x000fca0000000000 */
[----:B------:R-:W-:-:S04]  /*6b20*/  ISETP.NE.AND P1, PT, R0, 0x4, PT ;  /* 0x000000040000780c */ /* 0x000fc80003f25270 */
[----:B0-----:R-:W-:Y:S02]  /*6b30*/  SEL R2, RZ, 0x1, P1 ;  /* 0x00000001ff027807 */ /* 0x001fe40000800000 */
[----:B------:R-:W-:Y:S02]  /*6b40*/  SEL R0, R0, RZ, P1 ;  /* 0x000000ff00007207 */ /* 0x000fe40000800000 */
[----:B------:R-:W-:-:S03]  /*6b50*/  LOP3.LUT R7, R5, R2, RZ, 0x3c, !PT ;  /* 0x0000000205077212 */ /* 0x000fc600078e3cff */
[----:B------:R-:W-:Y:S01]  /*6b60*/  IMAD R6, R0, 0x8, R3 ;  /* 0x0000000800067824 */ /* 0x000fe200078e0203 */
[----:B------:R-:W-:Y:S01]  /*6b70*/  SHF.L.U32 R5, R7, 0x1f, RZ ;  /* 0x0000001f07057819 */ /* 0x000fe200000006ff */
[----:B-1----:R-:W-:Y:S06]  /*6b80*/  @!P0 BRA `(.L_x_188) ;  /* 0x0000000000f88947 */ /* 0x002fec0003800000 */
.L_x_201:
[----:B------:R-:W1:Y:S01]  /*6b90*/  SYNCS.PHASECHK.TRANS64.TRYWAIT P0, [R6+URZ], R5 ;  /* 0x00000005060075a7 */ /* 0x000e62000800017f */
[----:B------:R-:W-:-:S05]  /*6ba0*/  VIADD R0, R0, 0x1 ;  /* 0x0000000100007836 */ /* 0x000fca0000000000 */
[----:B------:R-:W-:-:S04]  /*6bb0*/  ISETP.NE.AND P1, PT, R0, 0x4, PT ;  /* 0x000000040000780c */ /* 0x000fc80003f25270 */
[----:B------:R-:W-:Y:S02]  /*6bc0*/  SEL R2, RZ, 0x1, P1 ;  /* 0x00000001ff027807 */ /* 0x000fe40000800000 */
[----:B------:R-:W-:Y:S02]  /*6bd0*/  SEL R0, R0, RZ, P1 ;  /* 0x000000ff00007207 */ /* 0x000fe40000800000 */
[----:B------:R-:W-:Y:S01]  /*6be0*/  LOP3.LUT R2, R7, R2, RZ, 0x3c, !PT ;  /* 0x0000000207027212 */ /* 0x000fe200078e3cff */
[----:B-1----:R-:W-:Y:S06]  /*6bf0*/  @!P0 BRA `(.L_x_189) ;  /* 0x0000000000f08947 */ /* 0x002fec0003800000 */
.L_x_202:
[----:B------:R-:W-:Y:S01]  /*6c00*/  IMAD R3, R0, 0x8, R3 ;  /* 0x0000000800037824 */ /* 0x000fe200078e0203 */
[----:B------:R-:W-:-:S07]  /*6c10*/  SHF.L.U32 R0, R2, 0x1f, RZ ;  /* 0x0000001f02007819 */ /* 0x000fce00000006ff */
.L_x_190:
[----:B--2---:R2:W3:Y:S02]  /*6c20*/  SYNCS.PHASECHK.TRANS64.TRYWAIT P0, [R3+URZ], R0 ;  /* 0x00000000030075a7 */ /* 0x0044e4000800017f */
[----:B---3--:R-:W-:Y:S05]  /*6c30*/  @!P0 NANOSLEEP.SYNCS 0x989680 ;  /* 0x009896800000895d */ /* 0x008fea0003900000 */
[----:B------:R-:W3:Y:S02]  /*6c40*/  @!P0 SYNCS.PHASECHK.TRANS64 P0, [R3+URZ], R0 ;  /* 0x00000000030085a7 */ /* 0x000ee4000800007f */
[----:B---3--:R-:W-:Y:S05]  /*6c50*/  @!P0 BRA `(.L_x_190) ;  /* 0xfffffffc00f08947 */ /* 0x008fea000383ffff */
.L_x_185:
[----:B------:R-:W-:Y:S05]  /*6c60*/  BSYNC B0 ;  /* 0x0000000000007941 */ /* 0x000fea0003800000 */
.L_x_184:
[----:B------:R-:W-:Y:S05]  /*6c70*/  EXIT ;  /* 0x000000000000794d */ /* 0x000fea0003800000 */
.L_x_18:
[----:B0-----:R0:W1:Y:S02]  /*6c80*/  SYNCS.PHASECHK.TRANS64.TRYWAIT P0, [R95+URZ], R0 ;  /* 0x000000005f0075a7 */ /* 0x001064000800017f */
[----:B-1----:R-:W-:Y:S05]  /*6c90*/  @!P0 NANOSLEEP.SYNCS 0x989680 ;  /* 0x009896800000895d */ /* 0x002fea0003900000 */
[----:B------:R-:W1:Y:S02]  /*6ca0*/  @!P0 SYNCS.PHASECHK.TRANS64 P0, [R95+URZ], R0 ;  /* 0x000000005f0085a7 */ /* 0x000e64000800007f */
[----:B-1----:R-:W-:Y:S05]  /*6cb0*/  @!P0 BRA `(.L_x_18) ;  /* 0xfffffffc00f08947 */ /* 0x002fea000383ffff */
[----:B------:R-:W-:Y:S05]  /*6cc0*/  BRA `(.L_x_191) ;  /* 0xffffffa800e07947 */ /* 0x000fea000383ffff */
.L_x_23:
[----:B-1----:R1:W2:Y:S02]  /*6cd0*/  SYNCS.PHASECHK.TRANS64.TRYWAIT P1, [R3+URZ], R0 ;  /* 0x00000000030075a7 */ /* 0x0022a4000802017f */
[----:B--2---:R-:W-:Y:S05]  /*6ce0*/  @!P1 NANOSLEEP.SYNCS 0x989680 ;  /* 0x009896800000995d */ /* 0x004fea0003900000 */
[----:B------:R-:W2:Y:S02]  /*6cf0*/  @!P1 SYNCS.PHASECHK.TRANS64 P1, [R3+URZ], R0 ;  /* 0x00000000030095a7 */ /* 0x000ea4000802007f */
[----:B--2---:R-:W-:Y:S05]  /*6d00*/  @!P1 BRA `(.L_x_23) ;  /* 0xfffffffc00f09947 */ /* 0x004fea000383ffff */
[----:B------:R-:W-:Y:S05]  /*6d10*/  BRA `(.L_x_22) ;  /* 0xffffffac004c7947 */ /* 0x000fea000383ffff */
.L_x_28:
[----:B-1----:R-:W-:-:S04]  /*6d20*/  IMAD.U32 R5, RZ, RZ, UR4 ;  /* 0x00000004ff057e24 */ /* 0x002fc8000f8e00ff */
[----:B------:R1:W2:Y:S03]  /*6d30*/  SYNCS.PHASECHK.TRANS64.TRYWAIT P1, [R5+URZ], R4 ;  /* 0x00000004050075a7 */ /* 0x0002a6000802017f */
[----:B--2---:R-:W-:Y:S05]  /*6d40*/  @!P1 NANOSLEEP.SYNCS 0x989680 ;  /* 0x009896800000995d */ /* 0x004fea0003900000 */
[----:B------:R-:W2:Y:S02]  /*6d50*/  @!P1 SYNCS.PHASECHK.TRANS64 P1, [R5+URZ], R4 ;  /* 0x00000004050095a7 */ /* 0x000ea4000802007f */
[----:B--2---:R-:W-:Y:S05]  /*6d60*/  @!P1 BRA `(.L_x_28) ;  /* 0xfffffffc00ec9947 */ /* 0x004fea000383ffff */
[----:B------:R-:W-:Y:S05]  /*6d70*/  BRA `(.L_x_27) ;  /* 0xffffffac00c47947 */ /* 0x000fea000383ffff */
.L_x_34:
[----:B0-----:R0:W1:Y:S02]  /*6d80*/  SYNCS.PHASECHK.TRANS64.TRYWAIT P0, [R95+URZ+0x10], R0 ;  /* 0x000010005f0075a7 */ /* 0x001064000800017f */
[----:B-1----:R-:W-:Y:S05]  /*6d90*/  @!P0 NANOSLEEP.SYNCS 0x989680 ;  /* 0x009896800000895d */ /* 0x002fea0003900000 */
[----:B------:R-:W1:Y:S02]  /*6da0*/  @!P0 SYNCS.PHASECHK.TRANS64 P0, [R95+URZ+0x10], R0 ;  /* 0x000010005f0085a7 */ /* 0x000e64000800007f */
[----:B-1----:R-:W-:Y:S05]  /*6db0*/  @!P0 BRA `(.L_x_34) ;  /* 0xfffffffc00f08947 */ /* 0x002fea000383ffff */
[----:B------:R-:W-:Y:S05]  /*6dc0*/  BRA `(.L_x_192) ;  /* 0xffffffb000d47947 */ /* 0x000fea000383ffff */
.L_x_171:
[----:B------:R-:W-:Y:S01]  /*6dd0*/  BSSY B1, `(.L_x_193) ;  /* 0x0000006000017945 */ /* 0x000fe20003800000 */
[----:B------:R-:W-:-:S07]  /*6de0*/  IMAD.MOV.U32 R15, RZ, RZ, -0x1 ;  /* 0xffffffffff0f7424 */ /* 0x000fce00078e00ff */
[----:B-----5:R-:W-:Y:S05]  /*6df0*/  WARPSYNC.COLLECTIVE R15, `(.L_x_194) ;  /* 0x000000000f0c7348 */ /* 0x020fea0003c00000 */
[----:B------:R-:W-:Y:S02]  /*6e00*/  ELECT P6, UR62, PT ;  /* 0x00000000003e782f */ /* 0x000fe400038c0000 */
[----:B------:R-:W-:Y:S01]  /*6e10*/  MOV R14, UR62 ;  /* 0x0000003e000e7c02 */ /* 0x000fe20008000f00 */
[----:B-----5:R-:W-:Y:S10]  /*6e20*/  ENDCOLLECTIVE ;  /* 0x000000000000791b */ /* 0x020ff40003800000 */
.L_x_194:
[----:B------:R-:W-:Y:S05]  /*6e30*/  BSYNC B1 ;  /* 0x0000000000017941 */ /* 0x000fea0003800000 */
.L_x_193:
[----:B------:R-:W-:Y:S05]  /*6e40*/  BRA `(.L_x_195) ;  /* 0xffffffec00f87947 */ /* 0x000fea000383ffff */
.L_x_174:
[----:B-1----:R1:W2:Y:S02]  /*6e50*/  SYNCS.PHASECHK.TRANS64.TRYWAIT P1, [R12+URZ+0x20], R5 ;  /* 0x000020050c0075a7 */ /* 0x0022a4000802017f */
[----:B--2---:R-:W-:Y:S05]  /*6e60*/  @!P1 NANOSLEEP.SYNCS 0x989680 ;  /* 0x009896800000995d */ /* 0x004fea0003900000 */
[----:B------:R-:W2:Y:S02]  /*6e70*/  @!P1 SYNCS.PHASECHK.TRANS64 P1, [R12+URZ+0x20], R5 ;  /* 0x000020050c0095a7 */ /* 0x000ea4000802007f */
[----:B--2---:R-:W-:Y:S05]  /*6e80*/  @!P1 BRA `(.L_x_174) ;  /* 0xfffffffc00f09947 */ /* 0x004fea000383ffff */
[----:B------:R-:W-:Y:S05]  /*6e90*/  BRA `(.L_x_196) ;  /* 0xfffffff0002c7947 */ /* 0x000fea000383ffff */
.L_x_183:
[----:B------:R-:W-:Y:S01]  /*6ea0*/  BSSY B0, `(.L_x_197) ;  /* 0x0000006000007945 */ /* 0x000fe20003800000 */
[----:B------:R-:W-:-:S07]  /*6eb0*/  IMAD.MOV.U32 R15, RZ, RZ, -0x1 ;  /* 0xffffffffff0f7424 */ /* 0x000fce00078e00ff */
[----:B-----5:R-:W-:Y:S05]  /*6ec0*/  WARPSYNC.COLLECTIVE R15, `(.L_x_198) ;  /* 0x000000000f0c7348 */ /* 0x020fea0003c00000 */
[----:B------:R-:W-:Y:S02]  /*6ed0*/  ELECT P6, UR62, PT ;  /* 0x00000000003e782f */ /* 0x000fe400038c0000 */
[----:B------:R-:W-:Y:S01]  /*6ee0*/  MOV R14, UR62 ;  /* 0x0000003e000e7c02 */ /* 0x000fe20008000f00 */
[----:B-----5:R-:W-:Y:S10]  /*6ef0*/  ENDCOLLECTIVE ;  /* 0x000000000000791b */ /* 0x020ff40003800000 */
.L_x_198:
[----:B------:R-:W-:Y:S05]  /*6f00*/  BSYNC B0 ;  /* 0x0000000000007941 */ /* 0x000fea0003800000 */
.L_x_197:
[----:B------:R-:W-:Y:S05]  /*6f10*/  BRA `(.L_x_199) ;  /* 0xfffffff800a07947 */ /* 0x000fea000383ffff */
.L_x_187:
[----:B0-----:R0:W1:Y:S02]  /*6f20*/  SYNCS.PHASECHK.TRANS64.TRYWAIT P0, [R7+URZ], R2 ;  /* 0x00000002070075a7 */ /* 0x001064000800017f */
[----:B-1----:R-:W-:Y:S05]  /*6f30*/  @!P0 NANOSLEEP.SYNCS 0x989680 ;  /* 0x009896800000895d */ /* 0x002fea0003900000 */
[----:B------:R-:W1:Y:S02]  /*6f40*/  @!P0 SYNCS.PHASECHK.TRANS64 P0, [R7+URZ], R2 ;  /* 0x00000002070085a7 */ /* 0x000e64000800007f */
[----:B-1----:R-:W-:Y:S05]  /*6f50*/  @!P0 BRA `(.L_x_187) ;  /* 0xfffffffc00f08947 */ /* 0x002fea000383ffff */
[----:B------:R-:W-:Y:S05]  /*6f60*/  BRA `(.L_x_200) ;  /* 0xfffffff800e47947 */ /* 0x000fea000383ffff */
.L_x_188:
[----:B0-----:R0:W1:Y:S02]  /*6f70*/  SYNCS.PHASECHK.TRANS64.TRYWAIT P0, [R9+URZ], R4 ;  /* 0x00000004090075a7 */ /* 0x001064000800017f */
[----:B-1----:R-:W-:Y:S05]  /*6f80*/  @!P0 NANOSLEEP.SYNCS 0x989680 ;  /* 0x009896800000895d */ /* 0x002fea0003900000 */
[----:B------:R-:W1:Y:S02]  /*6f90*/  @!P0 SYNCS.PHASECHK.TRANS64 P0, [R9+URZ], R4 ;  /* 0x00000004090085a7 */ /* 0x000e64000800007f */
[----:B-1----:R-:W-:Y:S05]  /*6fa0*/  @!P0 BRA `(.L_x_188) ;  /* 0xfffffffc00f08947 */ /* 0x002fea000383ffff */
[----:B------:R-:W-:Y:S05]  /*6fb0*/  BRA `(.L_x_201) ;  /* 0xfffffff800f47947 */ /* 0x000fea000383ffff */
.L_x_189:
[----:B-1----:R1:W2:Y:S02]  /*6fc0*/  SYNCS.PHASECHK.TRANS64.TRYWAIT P0, [R6+URZ], R5 ;  /* 0x00000005060075a7 */ /* 0x0022a4000800017f */
[----:B--2---:R-:W-:Y:S05]  /*6fd0*/  @!P0 NANOSLEEP.SYNCS 0x989680 ;  /* 0x009896800000895d */ /* 0x004fea0003900000 */
[----:B------:R-:W2:Y:S02]  /*6fe0*/  @!P0 SYNCS.PHASECHK.TRANS64 P0, [R6+URZ], R5 ;  /* 0x00000005060085a7 */ /* 0x000ea4000800007f */
[----:B--2---:R-:W-:Y:S05]  /*6ff0*/  @!P0 BRA `(.L_x_189) ;  /* 0xfffffffc00f08947 */ /* 0x004fea000383ffff */
[----:B------:R-:W-:Y:S05]  /*7000*/  BRA `(.L_x_202) ;  /* 0xfffffff800fc7947 */ /* 0x000fea000383ffff */
.L_x_203:
[----:B------:R-:W-:-:S00]  /*7010*/  BRA `(.L_x_203) ;  /* 0xfffffffc00fc7947 */ /* 0x000fc0000383ffff */
[----:B------:R-:W-:-:S00]  /*7020*/  NOP ;  /* 0x0000000000007918 */ /* 0x000fc00000000000 */
        /* <DEDUP_REMOVED lines=13> */
.L_x_204:


//--------------------- .nv.global.init           --------------------------
	.section	.nv.global.init,"aw",@progbits
.nv.global.init:
	.type		$str$22,@object
	.size		$str$22,($str$23 - $str$22)
$str$22:
        /*0000*/ 	.byte	0x6b, 0x5f, 0x74, 0x69, 0x6c, 0x65, 0x5f, 0x63, 0x6f, 0x75, 0x6e, 0x74, 0x20, 0x3e, 0x3d, 0x20
        /*0010*/ 	.byte	0x31, 0x00
	.type		$str$23,@object
	.size		$str$23,(__unnamed_1 - $str$23)
$str$23:
        /*0012*/ 	.byte	0x2f, 0x74, 0x6d, 0x70, 0x2f, 0x63, 0x75, 0x74, 0x6c, 0x61, 0x73, 0x73, 0x5f, 0x73, 0x77, 0x65
        /*0022*/ 	.byte	0x65, 0x70, 0x5f, 0x73, 0x72, 0x63, 0x2f, 0x69, 0x6e, 0x63, 0x6c, 0x75, 0x64, 0x65, 0x2f, 0x63
        /*0032*/ 	.byte	0x75, 0x74, 0x6c, 0x61, 0x73, 0x73, 0x2f, 0x67, 0x65, 0x6d, 0x6d, 0x2f, 0x63, 0x6f, 0x6c, 0x6c
        /*0042*/ 	.byte	0x65, 0x63, 0x74, 0x69, 0x76, 0x65, 0x2f, 0x73, 0x6d, 0x39, 0x30, 0x5f, 0x6d, 0x6d, 0x61, 0x5f
        /*0052*/ 	.byte	0x74, 0x6d, 0x61, 0x5f, 0x67, 0x6d, 0x6d, 0x61, 0x5f, 0x73, 0x73, 0x5f, 0x77, 0x61, 0x72, 0x70
        /*0062*/ 	.byte	0x73, 0x70, 0x65, 0x63, 0x69, 0x61, 0x6c, 0x69, 0x7a, 0x65, 0x64, 0x2e, 0x68, 0x70, 0x70, 0x00
	.type		__unnamed_1,@object
	.size		__unnamed_1,(.L_0 - __unnamed_1)
__unnamed_1:
        /*0072*/ 	.byte	0x76, 0x6f, 0x69, 0x64, 0x20, 0x63, 0x75, 0x74, 0x6c, 0x61, 0x73, 0x73, 0x3a, 0x3a, 0x67, 0x65
        /* <DEDUP_REMOVED lines=172> */
        /*0b42*/ 	.byte	0x69, 0x74, 0x79, 0x5d, 0x00
.L_0:


//--------------------- .nv.shared._ZN7cutlass13device_kernelINS_4gemm6kernel13GemmUniversalIN4cute5tupleIJiiiiEEENS1_10collective13CollectiveMmaINS1_34MainloopSm90TmaGmmaWarpSpecializedILi4ENS5_IJNS4_1CILi2EEENSA_ILi1EEESC_EEENS1_32KernelTmaWarpSpecializedPingpongEEENS5_IJNSA_ILi64EEENSA_ILi128EEESG_EEEaNS5_IJlSC_lEEEaSJ_NS4_8TiledMMAINS4_8MMA_AtomIJNS4_4SM904GMMA27MMA_64x128x32_S32S8S8_SS_TNEEEENS4_6LayoutINS5_IJSC_SC_SC_EEENS5_IJNSA_ILi0EEESS_SS_EEEEENS5_IJNS4_10UnderscoreESV_SV_EEEEENS4_13SM90_TMA_LOADENS4_14ComposedLayoutINS4_7SwizzleILi2ELi4ELi3EEENS4_18smem_ptr_flag_bitsILi8EEENSQ_INS5_IJNSA_ILi8EEESG_EEENS5_IJSG_SC_EEEEEEEvNS4_8identityENS4_23SM90_TMA_LOAD_MULTICASTES18_vS19_EENS_8epilogue10collective6detail29Sm90TmaWarpSpecializedAdapterINS1D_15DefaultEpilogueIaSJ_SJ_NS1C_6thread17LinearCombinationIaLi1EiiLNS1H_9ScaleType4KindE0ELNS_15FloatRoundStyleE2EaEENS1_15EpilogueDefaultEEEEEvvEEEEvNT_6ParamsE --------------------------
	.section	.nv.shared._ZN7cutlass13device_kernelINS_4gemm6kernel13GemmUniversalIN4cute5tupleIJiiiiEEENS1_10collective13CollectiveMmaINS1_34MainloopSm90TmaGmmaWarpSpecializedILi4ENS5_IJNS4_1CILi2EEENSA_ILi1EEESC_EEENS1_32KernelTmaWarpSpecializedPingpongEEENS5_IJNSA_ILi64EEENSA_ILi128EEESG_EEEaNS5_IJlSC_lEEEaSJ_NS4_8TiledMMAINS4_8MMA_AtomIJNS4_4SM904GMMA27MMA_64x128x32_S32S8S8_SS_TNEEEENS4_6LayoutINS5_IJSC_SC_SC_EEENS5_IJNSA_ILi0EEESS_SS_EEEEENS5_IJNS4_10UnderscoreESV_SV_EEEEENS4_13SM90_TMA_LOADENS4_14ComposedLayoutINS4_7SwizzleILi2ELi4ELi3EEENS4_18smem_ptr_flag_bitsILi8EEENSQ_INS5_IJNSA_ILi8EEESG_EEENS5_IJSG_SC_EEEEEEEvNS4_8identityENS4_23SM90_TMA_LOAD_MULTICASTES18_vS19_EENS_8epilogue10collective6detail29Sm90TmaWarpSpecializedAdapterINS1D_15DefaultEpilogueIaSJ_SJ_NS1C_6thread17LinearCombinationIaLi1EiiLNS1H_9ScaleType4KindE0ELNS_15FloatRoundStyleE2EaEENS1_15EpilogueDefaultEEEEEvvEEEEvNT_6ParamsE,"aw",@nobits
	.sectionflags	@""
	.align	16
	.zero		1024


//--------------------- .nv.shared.reserved.0     --------------------------
	.section	.nv.shared.reserved.0,"aw",@nobits
	.weak		__nv_reservedSMEM_offset_0_alias
	.size		__nv_reservedSMEM_offset_0_alias, 0, 0
	.other		__nv_reservedSMEM_offset_0_alias,@"STO_CUDA_RESERVED_SHARED STV_DEFAULT"
__nv_reservedSMEM_offset_0_alias:
	.zero		0


//--------------------- .nv.global                --------------------------
	.section	.nv.global,"aw",@nobits
.nv.global:
	.type		_ZN39_INTERNAL_ec50fe1a_4_k_cu_d68669af_56164cute1_E,@object
	.size		_ZN39_INTERNAL_ec50fe1a_4_k_cu_d68669af_56164cute1_E,(_ZN39_INTERNAL_ec50fe1a_4_k_cu_d68669af_56164cuda3std3__45__cpo6cbeginE - _ZN39_INTERNAL_ec50fe1a_4_k_cu_d68669af_56164cute1_E)
_ZN39_INTERNAL_ec50fe1a_4_k_cu_d68669af_56164cute1_E:
	.zero		1
	.type		_ZN39_INTERNAL_ec50fe1a_4_k_cu_d68669af_56164cuda3std3__45__cpo6cbeginE,@object
	.size		_ZN39_INTERNAL_ec50fe1a_4_k_cu_d68669af_56164cuda3std3__45__cpo6cbeginE,(_ZN39_INTERNAL_ec50fe1a_4_k_cu_d68669af_56164cuda3std3__48in_placeE - _ZN39_INTERNAL_ec50fe1a_4_k_cu_d68669af_56164cuda3std3__45__cpo6cbeginE)
_ZN39_INTERNAL_ec50fe1a_4_k_cu_d68669af_56164cuda3std3__45__cpo6cbeginE:
	.zero		1
	.type		_ZN39_INTERNAL_ec50fe1a_4_k_cu_d68669af_56164cuda3std3__48in_placeE,@object
	.size		_ZN39_INTERNAL_ec50fe1a_4_k_cu_d68669af_56164cuda3std3__48in_placeE,(_ZN39_INTERNAL_ec50fe1a_4_k_cu_d68669af_56164cuda3std6ranges3__45__cpo9iter_moveE - _ZN39_INTERNAL_ec50fe1a_4_k_cu_d68669af_56164cuda3std3__48in_placeE)
_ZN39_INTERNAL_ec50fe1a_4_k_cu_d68669af_56164cuda3std3__48in_placeE:
	.zero		1
	.type		_ZN39_INTERNAL_ec50fe1a_4_k_cu_d68669af_56164cuda3std6ranges3__45__cpo9iter_moveE,@object
	.size		_ZN39_INTERNAL_ec50fe1a_4_k_cu_d68669af_56164cuda3std6ranges3__45__cpo9iter_moveE,(_ZN39_INTERNAL_ec50fe1a_4_k_cu_d68669af_56164cuda3std3__45__cpo5beginE - _ZN39_INTERNAL_ec50fe1a_4_k_cu_d68669af_56164cuda3std6ranges3__45__cpo9iter_moveE)
_ZN39_INTERNAL_ec50fe1a_4_k_cu_d68669af_56164cuda3std6ranges3__45__cpo9iter_moveE:
	.zero		1
	.type		_ZN39_INTERNAL_ec50fe1a_4_k_cu_d68669af_56164cuda3std3__45__cpo5beginE,@object
	.size		_ZN39_INTERNAL_ec50fe1a_4_k_cu_d68669af_56164cuda3std3__45__cpo5beginE,(_ZN39_INTERNAL_ec50fe1a_4_k_cu_d68669af_56164cuda3std3__441_GLOBAL__N__ec50fe1a_4_k_cu_d68669af_56166ignoreE - _ZN39_INTERNAL_ec50fe1a_4_k_cu_d68669af_56164cuda3std3__45__cpo5beginE)
_ZN39_INTERNAL_ec50fe1a_4_k_cu_d68669af_56164cuda3std3__45__cpo5beginE:
	.zero		1
	.type		_ZN39_INTERNAL_ec50fe1a_4_k_cu_d68669af_56164cuda3std3__441_GLOBAL__N__ec50fe1a_4_k_cu_d68669af_56166ignoreE,@object
	.size		_ZN39_INTERNAL_ec50fe1a_4_k_cu_d68669af_56164cuda3std3__441_GLOBAL__N__ec50fe1a_4_k_cu_d68669af_56166ignoreE,(_ZN39_INTERNAL_ec50fe1a_4_k_cu_d68669af_56164cute7productE - _ZN39_INTERNAL_ec50fe1a_4_k_cu_d68669af_56164cuda3std3__441_GLOBAL__N__ec50fe1a_4_k_cu_d68669af_56166ignoreE)
_ZN39_INTERNAL_ec50fe1a_4_k_cu_d68669af_56164cuda3std3__441_GLOBAL__N__ec50fe1a_4_k_cu_d68669af_56166ignoreE:
	.zero		1
	.type		_ZN39_INTERNAL_ec50fe1a_4_k_cu_d68669af_56164cute7productE,@object
	.size		_ZN39_INTERNAL_ec50fe1a_4_k_cu_d68669af_56164cute7productE,(_ZN39_INTERNAL_ec50fe1a_4_k_cu_d68669af_56164cuda3std3__45__cpo3endE - _ZN39_INTERNAL_ec50fe1a_4_k_cu_d68669af_56164cute7productE)
_ZN39_INTERNAL_ec50fe1a_4_k_cu_d68669af_56164cute7productE:
	.zero		1
	.type		_ZN39_INTERNAL_ec50fe1a_4_k_cu_d68669af_56164cuda3std3__45__cpo3endE,@object
	.size		_ZN39_INTERNAL_ec50fe1a_4_k_cu_d68669af_56164cuda3std3__45__cpo3endE,(_ZN39_INTERNAL_ec50fe1a_4_k_cu_d68669af_56164cuda3std3__419piecewise_constructE - _ZN39_INTERNAL_ec50fe1a_4_k_cu_d68669af_56164cuda3std3__45__cpo3endE)
_ZN39_INTERNAL_ec50fe1a_4_k_cu_d68669af_56164cuda3std3__45__cpo3endE:
	.zero		1
	.type		_ZN39_INTERNAL_ec50fe1a_4_k_cu_d68669af_56164cuda3std3__419piecewise_constructE,@object
	.size		_ZN39_INTERNAL_ec50fe1a_4_k_cu_d68669af_56164cuda3std3__419piecewise_constructE,(_ZN39_INTERNAL_ec50fe1a_4_k_cu_d68669af_56164cuda3std3__45__cpo4cendE - _ZN39_INTERNAL_ec50fe1a_4_k_cu_d68669af_56164cuda3std3__419piecewise_constructE)
_ZN39_INTERNAL_ec50fe1a_4_k_cu_d68669af_56164cuda3std3__419piecewise_constructE:
	.zero		1
	.type		_ZN39_INTERNAL_ec50fe1a_4_k_cu_d68669af_56164cuda3std3__45__cpo4cendE,@object
	.size		_ZN39_INTERNAL_ec50fe1a_4_k_cu_d68669af_56164cuda3std3__45__cpo4cendE,(_ZN39_INTERNAL_ec50fe1a_4_k_cu_d68669af_56164cuda3std6ranges3__45__cpo4swapE - _ZN39_INTERNAL_ec50fe1a_4_k_cu_d68669af_56164cuda3std3__45__cpo4cendE)
_ZN39_INTERNAL_ec50fe1a_4_k_cu_d68669af_56164cuda3std3__45__cpo4cendE:
	.zero		1
	.type		_ZN39_INTERNAL_ec50fe1a_4_k_cu_d68669af_56164cuda3std6ranges3__45__cpo4swapE,@object
	.size		_ZN39_INTERNAL_ec50fe1a_4_k_cu_d68669af_56164cuda3std6ranges3__45__cpo4swapE,(.L_8 - _ZN39_INTERNAL_ec50fe1a_4_k_cu_d68669af_56164cuda3std6ranges3__45__cpo4swapE)
_ZN39_INTERNAL_ec50fe1a_4_k_cu_d68669af_56164cuda3std6ranges3__45__cpo4swapE:
	.zero		1
.L_8:


//--------------------- .nv.constant0._ZN7cutlass13device_kernelINS_4gemm6kernel13GemmUniversalIN4cute5tupleIJiiiiEEENS1_10collective13CollectiveMmaINS1_34MainloopSm90TmaGmmaWarpSpecializedILi4ENS5_IJNS4_1CILi2EEENSA_ILi1EEESC_EEENS1_32KernelTmaWarpSpecializedPingpongEEENS5_IJNSA_ILi64EEENSA_ILi128EEESG_EEEaNS5_IJlSC_lEEEaSJ_NS4_8TiledMMAINS4_8MMA_AtomIJNS4_4SM904GMMA27MMA_64x128x32_S32S8S8_SS_TNEEEENS4_6LayoutINS5_IJSC_SC_SC_EEENS5_IJNSA_ILi0EEESS_SS_EEEEENS5_IJNS4_10UnderscoreESV_SV_EEEEENS4_13SM90_TMA_LOADENS4_14ComposedLayoutINS4_7SwizzleILi2ELi4ELi3EEENS4_18smem_ptr_flag_bitsILi8EEENSQ_INS5_IJNSA_ILi8EEESG_EEENS5_IJSG_SC_EEEEEEEvNS4_8identityENS4_23SM90_TMA_LOAD_MULTICASTES18_vS19_EENS_8epilogue10collective6detail29Sm90TmaWarpSpecializedAdapterINS1D_15DefaultEpilogueIaSJ_SJ_NS1C_6thread17LinearCombinationIaLi1EiiLNS1H_9ScaleType4KindE0ELNS_15FloatRoundStyleE2EaEENS1_15EpilogueDefaultEEEEEvvEEEEvNT_6ParamsE --------------------------
	.section	.nv.constant0._ZN7cutlass13device_kernelINS_4gemm6kernel13GemmUniversalIN4cute5tupleIJiiiiEEENS1_10collective13CollectiveMmaINS1_34MainloopSm90TmaGmmaWarpSpecializedILi4ENS5_IJNS4_1CILi2EEENSA_ILi1EEESC_EEENS1_32KernelTmaWarpSpecializedPingpongEEENS5_IJNSA_ILi64EEENSA_ILi128EEESG_EEEaNS5_IJlSC_lEEEaSJ_NS4_8TiledMMAINS4_8MMA_AtomIJNS4_4SM904GMMA27MMA_64x128x32_S32S8S8_SS_TNEEEENS4_6LayoutINS5_IJSC_SC_SC_EEENS5_IJNSA_ILi0EEESS_SS_EEEEENS5_IJNS4_10UnderscoreESV_SV_EEEEENS4_13SM90_TMA_LOADENS4_14ComposedLayoutINS4_7SwizzleILi2ELi4ELi3EEENS4_18smem_ptr_flag_bitsILi8EEENSQ_INS5_IJNSA_ILi8EEESG_EEENS5_IJSG_SC_EEEEEEEvNS4_8identityENS4_23SM90_TMA_LOAD_MULTICASTES18_vS19_EENS_8epilogue10collective6detail29Sm90TmaWarpSpecializedAdapterINS1D_15DefaultEpilogueIaSJ_SJ_NS1C_6thread17LinearCombinationIaLi1EiiLNS1H_9ScaleType4KindE0ELNS_15FloatRoundStyleE2EaEENS1_15EpilogueDefaultEEEEEvvEEEEvNT_6ParamsE,"a",@progbits
	.sectionflags	@""
	.align	4
.nv.constant0._ZN7cutlass13device_kernelINS_4gemm6kernel13GemmUniversalIN4cute5tupleIJiiiiEEENS1_10collective13CollectiveMmaINS1_34MainloopSm90TmaGmmaWarpSpecializedILi4ENS5_IJNS4_1CILi2EEENSA_ILi1EEESC_EEENS1_32KernelTmaWarpSpecializedPingpongEEENS5_IJNSA_ILi64EEENSA_ILi128EEESG_EEEaNS5_IJlSC_lEEEaSJ_NS4_8TiledMMAINS4_8MMA_AtomIJNS4_4SM904GMMA27MMA_64x128x32_S32S8S8_SS_TNEEEENS4_6LayoutINS5_IJSC_SC_SC_EEENS5_IJNSA_ILi0EEESS_SS_EEEEENS5_IJNS4_10UnderscoreESV_SV_EEEEENS4_13SM90_TMA_LOADENS4_14ComposedLayoutINS4_7SwizzleILi2ELi4ELi3EEENS4_18smem_ptr_flag_bitsILi8EEENSQ_INS5_IJNSA_ILi8EEESG_EEENS5_IJSG_SC_EEEEEEEvNS4_8identityENS4_23SM90_TMA_LOAD_MULTICASTES18_vS19_EENS_8epilogue10collective6detail29Sm90TmaWarpSpecializedAdapterINS1D_15DefaultEpilogueIaSJ_SJ_NS1C_6thread17LinearCombinationIaLi1EiiLNS1H_9ScaleType4KindE0ELNS_15FloatRoundStyleE2EaEENS1_15EpilogueDefaultEEEEEvvEEEEvNT_6ParamsE:
	.zero		1664


//--------------------- SYMBOLS --------------------------

	.type		.nv.reservedSmem.offset0,@object
	.size		.nv.reservedSmem.offset0,0x4
	.type		__assertfail,@function
